	.target	sm_86

	.elftype	@"ET_EXEC"


//--------------------- .note.nv.tkinfo           --------------------------
	.section	.note.nv.tkinfo,"",@"SHT_NOTE"
	.sectionflags	@"SHF_NOTE_NV_TKINFO"
	.tkinfo
        /*0018*/ 	.word	0x00000002
        /*0030*/ 	.string	""
        /*0030*/ 	.string	"ptxas"
        /*0030*/ 	.string	"Cuda compilation tools, release 13.1, V13.1.80"
        /*0030*/ 	.string	"Build cuda_13.1.r13.1/compiler.36836380_0"
        /*0030*/ 	.string	"-v  -arch sm_86 "



//--------------------- .note.nv.cuinfo           --------------------------
	.section	.note.nv.cuinfo,"",@"SHT_NOTE"
	.sectionflags	@"SHF_NOTE_NV_CUINFO"
        /*0018*/ 	.short	0x0002
        /*001a*/ 	.short	0x0050
        /*001c*/ 	.short	0x0083
	.zero		2


//--------------------- .nv.info                  --------------------------
	.section	.nv.info,"",@"SHT_CUDA_INFO"
	.align	4


	//----- nvinfo : EIATTR_REGCOUNT
	.align		4
        /*0000*/ 	.byte	0x04, 0x2f
        /*0002*/ 	.short	(.L_1 - .L_0)
	.align		4
.L_0:
        /*0004*/ 	.word	index@(gemm_mma_kernel)
        /*0008*/ 	.word	0x00000064


	//----- nvinfo : EIATTR_FRAME_SIZE
	.align		4
.L_1:
        /*000c*/ 	.byte	0x04, 0x11
        /*000e*/ 	.short	(.L_3 - .L_2)
	.align		4
.L_2:
        /*0010*/ 	.word	index@(gemm_mma_kernel)
        /*0014*/ 	.word	0x00000000


	//----- nvinfo : EIATTR_MIN_STACK_SIZE
	.align		4
.L_3:
        /*0018*/ 	.byte	0x04, 0x12
        /*001a*/ 	.short	(.L_5 - .L_4)
	.align		4
.L_4:
        /*001c*/ 	.word	index@(gemm_mma_kernel)
        /*0020*/ 	.word	0x00000000
.L_5:


//--------------------- .nv.info.gemm_mma_kernel  --------------------------
	.section	.nv.info.gemm_mma_kernel,"",@"SHT_CUDA_INFO"
	.sectionflags	@""
	.align	4


	//----- nvinfo : EIATTR_CUDA_API_VERSION
	.align		4
        /*0000*/ 	.byte	0x04, 0x37
        /*0002*/ 	.short	(.L_7 - .L_6)
.L_6:
        /*0004*/ 	.word	0x00000083


	//----- nvinfo : EIATTR_SW2861232_WAR
	.align		4
.L_7:
        /*0008*/ 	.byte	0x01, 0x35
	.zero		2


	//----- nvinfo : EIATTR_PARAM_CBANK
	.align		4
        /*000c*/ 	.byte	0x04, 0x0a
        /*000e*/ 	.short	(.L_9 - .L_8)
	.align		4
.L_8:
        /*0010*/ 	.word	index@(.nv.constant0.gemm_mma_kernel)
        /*0014*/ 	.short	0x0160
        /*0016*/ 	.short	0x0024


	//----- nvinfo : EIATTR_CBANK_PARAM_SIZE
	.align		4
.L_9:
        /*0018*/ 	.byte	0x03, 0x19
        /*001a*/ 	.short	0x0024


	//----- nvinfo : EIATTR_KPARAM_INFO
	.align		4
        /*001c*/ 	.byte	0x04, 0x17
        /*001e*/ 	.short	(.L_11 - .L_10)
.L_10:
        /*0020*/ 	.word	0x00000000
        /*0024*/ 	.short	0x0005
        /*0026*/ 	.short	0x0020
        /*0028*/ 	.byte	0x00, 0xf0, 0x11, 0x00


	//----- nvinfo : EIATTR_KPARAM_INFO
	.align		4
.L_11:
        /*002c*/ 	.byte	0x04, 0x17
        /*002e*/ 	.short	(.L_13 - .L_12)
.L_12:
        /*0030*/ 	.word	0x00000000
        /*0034*/ 	.short	0x0004
        /*0036*/ 	.short	0x001c
        /*0038*/ 	.byte	0x00, 0xf0, 0x11, 0x00


	//----- nvinfo : EIATTR_KPARAM_INFO
	.align		4
.L_13:
        /*003c*/ 	.byte	0x04, 0x17
        /*003e*/ 	.short	(.L_15 - .L_14)
.L_14:
        /*0040*/ 	.word	0x00000000
        /*0044*/ 	.short	0x0003
        /*0046*/ 	.short	0x0018
        /*0048*/ 	.byte	0x00, 0xf0, 0x11, 0x00


	//----- nvinfo : EIATTR_KPARAM_INFO
	.align		4
.L_15:
        /*004c*/ 	.byte	0x04, 0x17
        /*004e*/ 	.short	(.L_17 - .L_16)
.L_16:
        /*0050*/ 	.word	0x00000000
        /*0054*/ 	.short	0x0002
        /*0056*/ 	.short	0x0010
        /*0058*/ 	.byte	0x00, 0xf0, 0x21, 0x00


	//----- nvinfo : EIATTR_KPARAM_INFO
	.align		4
.L_17:
        /*005c*/ 	.byte	0x04, 0x17
        /*005e*/ 	.short	(.L_19 - .L_18)
.L_18:
        /*0060*/ 	.word	0x00000000
        /*0064*/ 	.short	0x0001
        /*0066*/ 	.short	0x0008
        /*0068*/ 	.byte	0x00, 0xf0, 0x21, 0x00


	//----- nvinfo : EIATTR_KPARAM_INFO
	.align		4
.L_19:
        /*006c*/ 	.byte	0x04, 0x17
        /*006e*/ 	.short	(.L_21 - .L_20)
.L_20:
        /*0070*/ 	.word	0x00000000
        /*0074*/ 	.short	0x0000
        /*0076*/ 	.short	0x0000
        /*0078*/ 	.byte	0x00, 0xf0, 0x21, 0x00


	//----- nvinfo : EIATTR_WMMA_USED
	.align		4
.L_21:
        /*007c*/ 	.byte	0x01, 0x2b
	.zero		2


	//----- nvinfo : EIATTR_MAXREG_COUNT
	.align		4
        /*0080*/ 	.byte	0x03, 0x1b
        /*0082*/ 	.short	0x00a8


	//----- nvinfo : EIATTR_NUM_BARRIERS
	.align		4
        /*0084*/ 	.byte	0x02, 0x4c
        /*0086*/ 	.byte	0x01
	.zero		1


	//----- nvinfo : EIATTR_MERCURY_ISA_VERSION
	.align		4
        /*0088*/ 	.byte	0x03, 0x5f
        /*008a*/ 	.short	0x0000


	//----- nvinfo : EIATTR_INSTR_REG_MAP
	.align		4
        /*008c*/ 	.byte	0x04, 0x40
        /*008e*/ 	.short	(.L_23 - .L_22)
.L_22:
        /*0090*/ 	.word	0x00000440
        /*0094*/ 	.byte	0x02
        /*0095*/ 	.byte	0x02
        /*0096*/ 	.short	0x0005
        /*0098*/ 	.word	0xffffffff
        /*009c*/ 	.byte	0x60, 0x1b, 0x00, 0x00, 0x02, 0x02, 0x1d, 0x00, 0xff, 0xff, 0xff, 0xff


	//----- nvinfo : EIATTR_MBARRIER_INSTR_OFFSETS
	.align		4
.L_23:
        /*00a8*/ 	.byte	0x04, 0x39
        /*00aa*/ 	.short	(.L_25 - .L_24)


	//   ....[0]....
.L_24:
        /*00ac*/ 	.word	0x00000080
        /*00b0*/ 	.word	0x000000ff
        /*00b4*/ 	.word	0x00000000
        /*00b8*/ 	.short	0x0100
        /*00ba*/ 	.byte	0x3f
	.zero		1


	//   ....[1]....
        /*00bc*/ 	.word	0x00000090
        /*00c0*/ 	.word	0x000000ff
        /*00c4*/ 	.word	0x00000008
        /*00c8*/ 	.short	0x0100
        /*00ca*/ 	.byte	0x3f
	.zero		1


	//   ....[2]....
        /*00cc*/ 	.word	0x000000a0
        /*00d0*/ 	.word	0x000000ff
        /*00d4*/ 	.word	0x00000010
        /*00d8*/ 	.short	0x0100
        /*00da*/ 	.byte	0x3f
	.zero		1


	//   ....[3]....
        /*00dc*/ 	.word	0x000000b0
        /*00e0*/ 	.word	0x000000ff
        /*00e4*/ 	.word	0x00000018
        /*00e8*/ 	.short	0x0100
        /*00ea*/ 	.byte	0x3f
	.zero		1


	//   ....[4]....
        /*00ec*/ 	.word	0x000000c0
        /*00f0*/ 	.word	0x000000ff
        /*00f4*/ 	.word	0x00000020
        /*00f8*/ 	.short	0x0100
        /*00fa*/ 	.byte	0x3f
	.zero		1


	//   ....[5]....
        /*00fc*/ 	.word	0x000000d0
        /*0100*/ 	.word	0x000000ff
        /*0104*/ 	.word	0x00000028
        /*0108*/ 	.short	0x0100
        /*010a*/ 	.byte	0x3f
	.zero		1


	//   ....[6]....
        /*010c*/ 	.word	0x00000440
        /*0110*/ 	.word	0x00000058
        /*0114*/ 	.word	0x00000004
        /*0118*/ 	.short	0x0105
        /*011a*/ 	.byte	0x3f
	.zero		1


	//   ....[7]....
        /*011c*/ 	.word	0x00000b20
        /*0120*/ 	.word	0x00000058
        /*0124*/ 	.word	0x00000018
        /*0128*/ 	.short	0x0101
        /*012a*/ 	.byte	0x3f
	.zero		1


	//   ....[8]....
        /*012c*/ 	.word	0x00001b60
        /*0130*/ 	.word	0x0000001e
        /*0134*/ 	.word	0x00000004
        /*0138*/ 	.short	0x0105
        /*013a*/ 	.byte	0x3f
	.zero		1


	//   ....[9]....
        /*013c*/ 	.word	0x000030d0
        /*0140*/ 	.word	0x00000019
        /*0144*/ 	.word	0x00000000
        /*0148*/ 	.short	0x0101
        /*014a*/ 	.byte	0x3f
	.zero		1


	//----- nvinfo : EIATTR_NUM_MBARRIERS
	.align		4
.L_25:
        /*014c*/ 	.byte	0x03, 0x38
        /*014e*/ 	.short	0x0006


	//----- nvinfo : EIATTR_EXIT_INSTR_OFFSETS
	.align		4
        /*0150*/ 	.byte	0x04, 0x1c
        /*0152*/ 	.short	(.L_27 - .L_26)


	//   ....[0]....
.L_26:
        /*0154*/ 	.word	0x00001580


	//   ....[1]....
        /*0158*/ 	.word	0x000016c0


	//   ....[2]....
        /*015c*/ 	.word	0x000016f0


	//   ....[3]....
        /*0160*/ 	.word	0x00003110


	//----- nvinfo : EIATTR_MAX_THREADS
	.align		4
.L_27:
        /*0164*/ 	.byte	0x04, 0x05
        /*0166*/ 	.short	(.L_29 - .L_28)
.L_28:
        /*0168*/ 	.word	0x00000120
        /*016c*/ 	.word	0x00000001
        /*0170*/ 	.word	0x00000001


	//----- nvinfo : EIATTR_CRS_STACK_SIZE
	.align		4
.L_29:
        /*0174*/ 	.byte	0x04, 0x1e
        /*0176*/ 	.short	(.L_31 - .L_30)
.L_30:
        /*0178*/ 	.word	0x00000000
.L_31:


//--------------------- .nv.callgraph             --------------------------
	.section	.nv.callgraph,"",@"SHT_CUDA_CALLGRAPH"
	.align	4
	.sectionentsize	8
	.align		4
        /*0000*/ 	.word	0x00000000
	.align		4
        /*0004*/ 	.word	0xffffffff
	.align		4
        /*0008*/ 	.word	0x00000000
	.align		4
        /*000c*/ 	.word	0xfffffffe
	.align		4
        /*0010*/ 	.word	0x00000000
	.align		4
        /*0014*/ 	.word	0xfffffffd
	.align		4
        /*0018*/ 	.word	0x00000000
	.align		4
        /*001c*/ 	.word	0xfffffffc


//--------------------- .nv.rel.action            --------------------------
	.section	.nv.rel.action,"",@"SHT_CUDA_RELOCINFO"
	.align	8
	.sectionentsize	8
        /*0000*/ 	.byte	0x73, 0x00, 0x00, 0x00, 0x00, 0x00, 0x00, 0x00, 0x00, 0x00, 0x00, 0x11, 0x25, 0x00, 0x05, 0x36


//--------------------- .nv.constant0.gemm_mma_kernel --------------------------
	.section	.nv.constant0.gemm_mma_kernel,"a",@progbits
	.sectionflags	@""
	.align	4
.nv.constant0.gemm_mma_kernel:
	.zero		388


//--------------------- .text.gemm_mma_kernel     --------------------------
	.section	.text.gemm_mma_kernel,"ax",@progbits
	.sectioninfo	@"SHI_REGISTERS=100"
	.align	128
        .global         gemm_mma_kernel
        .type           gemm_mma_kernel,@function
        .size           gemm_mma_kernel,(.L_x_39 - gemm_mma_kernel)
        .other          gemm_mma_kernel,@"STO_CUDA_ENTRY STV_DEFAULT"
gemm_mma_kernel:
.text.gemm_mma_kernel:
[----:B------:R-:W-:Y:S02]  /*0000*/  IMAD.MOV.U32 R1, RZ, RZ, c[0x0][0x28] ;  /* 0x00000a00ff017624 */ /* 0x000fe400078e00ff */
[----:B------:R-:W1:Y:S01]  /*0010*/  S2R R27, SR_TID.X ;  /* 0x00000000001b7919 */ /* 0x000e620000002100 */
[----:B------:R-:W-:Y:S01]  /*0020*/  ULDC.64 UR4, c[0x0][0x118] ;  /* 0x0000460000047ab9 */ /* 0x000fe20000000a00 */
[----:B-1----:R-:W-:-:S13]  /*0030*/  ISETP.NE.AND P0, PT, R27, RZ, PT ;  /* 0x000000ff1b00720c */ /* 0x002fda0003f05270 */
[----:B------:R-:W-:Y:S02]  /*0040*/  @!P0 IMAD.MOV.U32 R2, RZ, RZ, 0x3fffffe0 ;  /* 0x3fffffe0ff028424 */ /* 0x000fe400078e00ff */
[----:B------:R-:W-:Y:S02]  /*0050*/  @!P0 IMAD.MOV.U32 R3, RZ, RZ, 0x7fffffe0 ;  /* 0x7fffffe0ff038424 */ /* 0x000fe400078e00ff */
[----:B------:R-:W-:Y:S02]  /*0060*/  @!P0 IMAD.MOV.U32 R4, RZ, RZ, 0x3fffff00 ;  /* 0x3fffff00ff048424 */ /* 0x000fe400078e00ff */
[----:B------:R-:W-:Y:S01]  /*0070*/  @!P0 IMAD.MOV.U32 R5, RZ, RZ, 0x7fffff00 ;  /* 0x7fffff00ff058424 */ /* 0x000fe200078e00ff */
[----:B------:R1:W-:Y:S04]  /*0080*/  @!P0 STS.64 [RZ], R2 ;  /* 0x00000002ff008388 */ /* 0x0003e80000000a00 */
[----:B------:R1:W-:Y:S04]  /*0090*/  @!P0 STS.64 [0x8], R2 ;  /* 0x00000802ff008388 */ /* 0x0003e80000000a00 */
[----:B------:R1:W-:Y:S04]  /*00a0*/  @!P0 STS.64 [0x10], R2 ;  /* 0x00001002ff008388 */ /* 0x0003e80000000a00 */
[----:B------:R1:W-:Y:S04]  /*00b0*/  @!P0 STS.64 [0x18], R4 ;  /* 0x00001804ff008388 */ /* 0x0003e80000000a00 */
[----:B------:R1:W-:Y:S04]  /*00c0*/  @!P0 STS.64 [0x20], R4 ;  /* 0x00002004ff008388 */ /* 0x0003e80000000a00 */
[----:B------:R1:W-:Y:S04]  /*00d0*/  @!P0 STS.64 [0x28], R4 ;  /* 0x00002804ff008388 */ /* 0x0003e80000000a00 */
[----:B------:R-:W-:Y:S01]  /*00e0*/  BAR.SYNC.DEFER_BLOCKING 0x0 ;  /* 0x0000000000007b1d */ /* 0x000fe20000010000 */
[----:B------:R-:W-:-:S13]  /*00f0*/  ISETP.GE.AND P0, PT, R27, 0x20, PT ;  /* 0x000000201b00780c */ /* 0x000fda0003f06270 */
[----:B------:R-:W-:Y:S05]  /*0100*/  @!P0 BRA `(.L_x_0) ;  /* 0x000015c000008947 */ /* 0x000fea0003800000 */
[----:B-1----:R-:W-:Y:S01]  /*0110*/  IMAD.MOV.U32 R4, RZ, RZ, c[0x0][0x180] ;  /* 0x00006000ff047624 */ /* 0x002fe200078e00ff */
[----:B------:R-:W-:Y:S01]  /*0120*/  SHF.R.S32.HI R0, RZ, 0x1f, R27 ;  /* 0x0000001fff007819 */ /* 0x000fe2000001141b */
[----:B------:R-:W-:Y:S01]  /*0130*/  CS2R R34, SRZ ;  /* 0x0000000000227805 */ /* 0x000fe2000001ff00 */
[----:B------:R-:W-:Y:S01]  /*0140*/  CS2R R38, SRZ ;  /* 0x0000000000267805 */ /* 0x000fe2000001ff00 */
[----:B------:R-:W-:Y:S01]  /*0150*/  CS2R R82, SRZ ;  /* 0x0000000000527805 */ /* 0x000fe2000001ff00 */
[----:B------:R-:W-:Y:S01]  /*0160*/  ISETP.GE.AND P0, PT, R4, 0x1, PT ;  /* 0x000000010400780c */ /* 0x000fe20003f06270 */
[----:B------:R-:W-:Y:S01]  /*0170*/  CS2R R80, SRZ ;  /* 0x0000000000507805 */ /* 0x000fe2000001ff00 */
[----:B------:R-:W-:Y:S01]  /*0180*/  LEA.HI R0, R0, R27, RZ, 0x5 ;  /* 0x0000001b00007211 */ /* 0x000fe200078f28ff */
[----:B------:R-:W-:Y:S01]  /*0190*/  CS2R R74, SRZ ;  /* 0x00000000004a7805 */ /* 0x000fe2000001ff00 */
        /* <DEDUP_REMOVED lines=11> */
[----:B------:R-:W-:Y:S01]  /*0250*/  LEA.HI.SX32 R0, R0, 0xffffffff, 0x1b ;  /* 0xffffffff00007811 */ /* 0x000fe200078fdaff */
[----:B------:R-:W-:Y:S05]  /*0260*/  @!P0 BRA `(.L_x_1) ;  /* 0x000008e000008947 */ /* 0x000fea0003800000 */
[----:B------:R-:W-:Y:S01]  /*0270*/  IADD3 R4, R4, 0x1f, RZ ;  /* 0x0000001f04047810 */ /* 0x000fe20007ffe0ff */
[----:B------:R-:W-:Y:S01]  /*0280*/  IMAD.MOV.U32 R86, RZ, RZ, RZ ;  /* 0x000000ffff567224 */ /* 0x000fe200078e00ff */
[----:B------:R-:W-:Y:S01]  /*0290*/  CS2R R64, SRZ ;  /* 0x0000000000407805 */ /* 0x000fe2000001ff00 */
[----:B------:R-:W-:Y:S01]  /*02a0*/  IMAD.MOV.U32 R2, RZ, RZ, RZ ;  /* 0x000000ffff027224 */ /* 0x000fe200078e00ff */
[----:B------:R-:W-:Y:S01]  /*02b0*/  SHF.R.S32.HI R5, RZ, 0x1f, R4 ;  /* 0x0000001fff057819 */ /* 0x000fe20000011404 */
[----:B------:R-:W-:Y:S01]  /*02c0*/  IMAD.MOV.U32 R66, RZ, RZ, RZ ;  /* 0x000000ffff427224 */ /* 0x000fe200078e00ff */
[----:B------:R-:W-:Y:S01]  /*02d0*/  CS2R R68, SRZ ;  /* 0x0000000000447805 */ /* 0x000fe2000001ff00 */
[----:B------:R-:W-:Y:S01]  /*02e0*/  IMAD.MOV.U32 R70, RZ, RZ, RZ ;  /* 0x000000ffff467224 */ /* 0x000fe200078e00ff */
[----:B------:R-:W-:Y:S01]  /*02f0*/  LEA.HI R5, R5, R4, RZ, 0x5 ;  /* 0x0000000405057211 */ /* 0x000fe200078f28ff */
[----:B------:R-:W-:Y:S01]  /*0300*/  CS2R R72, SRZ ;  /* 0x0000000000487805 */ /* 0x000fe2000001ff00 */
[----:B------:R-:W-:Y:S01]  /*0310*/  IMAD.MOV.U32 R74, RZ, RZ, RZ ;  /* 0x000000ffff4a7224 */ /* 0x000fe200078e00ff */
        /* <DEDUP_REMOVED lines=9> */
[----:B------:R-:W-:-:S02]  /*03b0*/  SHF.R.S32.HI R87, RZ, 0x5, R5 ;  /* 0x00000005ff577819 */ /* 0x000fc40000011405 */
.L_x_4:
[----:B------:R-:W-:Y:S01]  /*03c0*/  IMAD.WIDE.U32 R4, R86, -0x55555555, RZ ;  /* 0xaaaaaaab56047825 */ /* 0x000fe200078e00ff */
[----:B------:R-:W-:Y:S01]  /*03d0*/  YIELD ;  /* 0x0000000000007946 */ /* 0x000fe20003800000 */
[----:B------:R-:W-:Y:S03]  /*03e0*/  BSSY B0, `(.L_x_2) ;  /* 0x000000b000007945 */ /* 0x000fe60003800000 */
[----:B------:R-:W-:-:S02]  /*03f0*/  SHF.R.U32.HI R7, RZ, 0x1, R5 ;  /* 0x00000001ff077819 */ /* 0x000fc40000011605 */
[----:B------:R-:W-:-:S03]  /*0400*/  SHF.L.U64.HI R4, R4, 0x1e, R5 ;  /* 0x0000001e04047819 */ /* 0x000fc60000010205 */
[----:B------:R-:W-:Y:S01]  /*0410*/  IMAD R7, R7, -0x3, R86 ;  /* 0xfffffffd07077824 */ /* 0x000fe200078e0256 */
[----:B------:R-:W-:-:S03]  /*0420*/  LOP3.LUT R5, R4, 0x80000000, RZ, 0xc, !PT ;  /* 0x8000000004057812 */ /* 0x000fc600078e0cff */
[----:B------:R-:W-:-:S05]  /*0430*/  IMAD.SHL.U32 R88, R7, 0x8, RZ ;  /* 0x0000000807587824 */ /* 0x000fca00078e00ff */
.L_x_3:
[----:B------:R-:W1:Y:S01]  /*0440*/  LDS R4, [R88+0x4] ;  /* 0x0000040058047984 */ /* 0x000e620000000800 */
[----:B------:R-:W-:Y:S01]  /*0450*/  YIELD ;  /* 0x0000000000007946 */ /* 0x000fe20003800000 */
[----:B-1----:R-:W-:Y:S02]  /*0460*/  LOP3.LUT P0, RZ, R4, 0x80000000, R5, 0x48, !PT ;  /* 0x8000000004ff7812 */ /* 0x002fe40007804805 */
[----:B------:R-:W-:Y:S11]  /*0470*/  NOP ;  /* 0x0000000000007918 */ /* 0x000ff60000000000 */
[----:B------:R-:W-:Y:S05]  /*0480*/  @!P0 BRA `(.L_x_3) ;  /* 0xffffffb000008947 */ /* 0x000fea000383ffff */
[----:B------:R-:W-:Y:S05]  /*0490*/  BSYNC B0 ;  /* 0x0000000000007941 */ /* 0x000fea0003800000 */
.L_x_2:
[----:B------:R-:W1:Y:S01]  /*04a0*/  S2R R6, SR_LANEID ;  /* 0x0000000000067919 */ /* 0x000e620000000000 */
[----:B------:R-:W-:Y:S01]  /*04b0*/  IMAD.SHL.U32 R29, R7, 0x2000, RZ ;  /* 0x00002000071d7824 */ /* 0x000fe200078e00ff */
[----:B------:R-:W-:Y:S03]  /*04c0*/  WARPSYNC 0xffffffff ;  /* 0xffffffff00007948 */ /* 0x000fe60003800000 */
[----:B------:R-:W-:Y:S01]  /*04d0*/  IMAD R12, R0, 0x400, R29 ;  /* 0x00000400000c7824 */ /* 0x000fe200078e021d */
[----:B------:R-:W-:-:S02]  /*04e0*/  IADD3 R7, R29, 0x60a0, RZ ;  /* 0x000060a01d077810 */ /* 0x000fc40007ffe0ff */
[C---:B------:R-:W-:Y:S02]  /*04f0*/  IADD3 R15, R29.reuse, 0x60c0, RZ ;  /* 0x000060c01d0f7810 */ /* 0x040fe40007ffe0ff */
[C---:B------:R-:W-:Y:S02]  /*0500*/  IADD3 R17, R29.reuse, 0x6160, RZ ;  /* 0x000061601d117810 */ /* 0x040fe40007ffe0ff */
[C---:B------:R-:W-:Y:S02]  /*0510*/  IADD3 R31, R29.reuse, 0x7080, RZ ;  /* 0x000070801d1f7810 */ /* 0x040fe40007ffe0ff */
[C---:B------:R-:W-:Y:S02]  /*0520*/  IADD3 R33, R29.reuse, 0x70a0, RZ ;  /* 0x000070a01d217810 */ /* 0x040fe40007ffe0ff */
[C---:B------:R-:W-:Y:S02]  /*0530*/  IADD3 R45, R29.reuse, 0x7120, RZ ;  /* 0x000071201d2d7810 */ /* 0x040fe40007ffe0ff */
[----:B------:R-:W-:-:S02]  /*0540*/  IADD3 R49, R29, 0x7140, RZ ;  /* 0x000071401d317810 */ /* 0x000fc40007ffe0ff */
[----:B------:R-:W-:Y:S02]  /*0550*/  IADD3 R53, R29, 0x7160, RZ ;  /* 0x000071601d357810 */ /* 0x000fe40007ffe0ff */
[--C-:B-1----:R-:W-:Y:S02]  /*0560*/  SHF.R.U32.HI R4, RZ, 0x3, R6.reuse ;  /* 0x00000003ff047819 */ /* 0x102fe40000011606 */
[----:B------:R-:W-:Y:S02]  /*0570*/  LOP3.LUT R5, R6, 0x7, RZ, 0xc0, !PT ;  /* 0x0000000706057812 */ /* 0x000fe400078ec0ff */
[----:B------:R-:W-:Y:S01]  /*0580*/  SHF.R.U32.HI R6, RZ, 0x4, R6 ;  /* 0x00000004ff067819 */ /* 0x000fe20000011606 */
[----:B------:R-:W-:-:S04]  /*0590*/  IMAD.SHL.U32 R4, R4, 0x8, RZ ;  /* 0x0000000804047824 */ /* 0x000fc800078e00ff */
[----:B------:R-:W-:Y:S01]  /*05a0*/  IMAD.SHL.U32 R6, R6, 0x8, RZ ;  /* 0x0000000806067824 */ /* 0x000fe200078e00ff */
[----:B------:R-:W-:Y:S02]  /*05b0*/  LOP3.LUT R5, R4, 0x8, R5, 0xe2, !PT ;  /* 0x0000000804057812 */ /* 0x000fe400078ee205 */
[C---:B------:R-:W-:Y:S02]  /*05c0*/  IADD3 R4, R12.reuse, 0x80, RZ ;  /* 0x000000800c047810 */ /* 0x040fe40007ffe0ff */
[----:B------:R-:W-:Y:S01]  /*05d0*/  IADD3 R12, R12, 0xa0, RZ ;  /* 0x000000a00c0c7810 */ /* 0x000fe20007ffe0ff */
[C-C-:B------:R-:W-:Y:S02]  /*05e0*/  IMAD R13, R5.reuse, 0x20, R6.reuse ;  /* 0x00000020050d7824 */ /* 0x140fe400078e0206 */
[----:B------:R-:W-:Y:S01]  /*05f0*/  IMAD R52, R5, 0x80, R6 ;  /* 0x0000008005347824 */ /* 0x000fe200078e0206 */
[----:B------:R-:W-:Y:S01]  /*0600*/  IADD3 R5, R29, 0x6080, RZ ;  /* 0x000060801d057810 */ /* 0x000fe20007ffe0ff */
[----:B------:R-:W-:-:S02]  /*0610*/  IMAD.U32 R4, R13, 0x2, R4 ;  /* 0x000000020d047824 */ /* 0x000fc400078e0004 */
[C---:B------:R-:W-:Y:S02]  /*0620*/  IMAD.U32 R14, R52.reuse, 0x2, R7 ;  /* 0x00000002340e7824 */ /* 0x040fe400078e0007 */
[C---:B------:R-:W-:Y:S02]  /*0630*/  IMAD.U32 R8, R52.reuse, 0x2, R5 ;  /* 0x0000000234087824 */ /* 0x040fe400078e0005 */
[----:B------:R-:W-:Y:S01]  /*0640*/  LDSM.16.M88.4 R4, [R4] ;  /* 0x000000000404783b */ /* 0x000fe20000000200 */
[C---:B------:R-:W-:Y:S02]  /*0650*/  IMAD.U32 R15, R52.reuse, 0x2, R15 ;  /* 0x00000002340f7824 */ /* 0x040fe400078e000f */
[----:B------:R-:W-:Y:S01]  /*0660*/  IMAD.U32 R28, R13, 0x2, R12 ;  /* 0x000000020d1c7824 */ /* 0x000fe200078e000c */
[----:B------:R-:W1:Y:S01]  /*0670*/  LDSM.16.MT88.4 R8, [R8] ;  /* 0x000000000808783b */ /* 0x000e620000004200 */
[----:B------:R-:W-:Y:S01]  /*0680*/  IADD3 R13, R29, 0x6120, RZ ;  /* 0x000061201d0d7810 */ /* 0x000fe20007ffe0ff */
[----:B------:R-:W-:-:S02]  /*0690*/  IMAD.U32 R24, R52, 0x2, R17 ;  /* 0x0000000234187824 */ /* 0x000fc400078e0011 */
[----:B------:R-:W2:Y:S01]  /*06a0*/  LDSM.16.MT88.4 R92, [R14] ;  /* 0x000000000e5c783b */ /* 0x000ea20000004200 */
[C---:B------:R-:W-:Y:S02]  /*06b0*/  IMAD.U32 R32, R52.reuse, 0x2, R31 ;  /* 0x0000000234207824 */ /* 0x040fe400078e001f */
[C---:B------:R-:W-:Y:S01]  /*06c0*/  IMAD.U32 R16, R52.reuse, 0x2, R13 ;  /* 0x0000000234107824 */ /* 0x040fe200078e000d */
[----:B------:R3:W4:Y:S01]  /*06d0*/  LDSM.16.MT88.4 R60, [R15] ;  /* 0x000000000f3c783b */ /* 0x0007220000004200 */
[C---:B------:R-:W-:Y:S02]  /*06e0*/  IMAD.U32 R54, R52.reuse, 0x2, R45 ;  /* 0x0000000234367824 */ /* 0x040fe400078e002d */
[----:B------:R-:W-:Y:S01]  /*06f0*/  IMAD.U32 R56, R52, 0x2, R49 ;  /* 0x0000000234387824 */ /* 0x000fe200078e0031 */
[----:B------:R-:W-:Y:S01]  /*0700*/  LDSM.16.MT88.4 R24, [R24] ;  /* 0x000000001818783b */ /* 0x000fe20000004200 */
[----:B---3--:R-:W-:-:S03]  /*0710*/  IADD3 R15, R29, 0x6140, RZ ;  /* 0x000061401d0f7810 */ /* 0x008fc60007ffe0ff */
[----:B------:R-:W3:Y:S02]  /*0720*/  LDSM.16.MT88.4 R16, [R16] ;  /* 0x000000001010783b */ /* 0x000ee40000004200 */
[C---:B------:R-:W-:Y:S02]  /*0730*/  IMAD.U32 R20, R52.reuse, 0x2, R15 ;  /* 0x0000000234147824 */ /* 0x040fe400078e000f */
[----:B------:R-:W-:Y:S04]  /*0740*/  LDSM.16.MT88.4 R56, [R56] ;  /* 0x000000003838783b */ /* 0x000fe80000004200 */
[----:B------:R-:W-:Y:S01]  /*0750*/  LDSM.16.MT88.4 R20, [R20] ;  /* 0x000000001414783b */ /* 0x000fe20000004200 */
[C---:B-1----:R-:W-:Y:S07]  /*0760*/  HMMA.16816.F16 R84, R4.reuse, R8, R84 ;  /* 0x000000080454723c */ /* 0x042fee0000000854 */
[----:B------:R-:W-:Y:S01]  /*0770*/  IADD3 R9, R29, 0x60e0, RZ ;  /* 0x000060e01d097810 */ /* 0x000fe20007ffe0ff */
[----:B------:R-:W-:Y:S04]  /*0780*/  HMMA.16816.F16 R90, R4, R10, R34 ;  /* 0x0000000a045a723c */ /* 0x000fe80000000822 */
[----:B------:R-:W-:-:S03]  /*0790*/  IMAD.U32 R9, R52, 0x2, R9 ;  /* 0x0000000234097824 */ /* 0x000fc600078e0009 */
[C---:B------:R-:W-:Y:S01]  /*07a0*/  IADD3 R11, R29.reuse, 0x6100, RZ ;  /* 0x000061001d0b7810 */ /* 0x040fe20007ffe0ff */
[----:B--2---:R-:W-:Y:S01]  /*07b0*/  HMMA.16816.F16 R92, R4, R92, R36 ;  /* 0x0000005c045c723c */ /* 0x004fe20000000824 */
[----:B------:R-:W-:-:S03]  /*07c0*/  IADD3 R35, R29, 0x70c0, RZ ;  /* 0x000070c01d237810 */ /* 0x000fc60007ffe0ff */
[C---:B------:R-:W-:Y:S02]  /*07d0*/  IMAD.U32 R12, R52.reuse, 0x2, R11 ;  /* 0x00000002340c7824 */ /* 0x040fe400078e000b */
[----:B------:R-:W1:Y:S01]  /*07e0*/  LDSM.16.MT88.4 R8, [R9] ;  /* 0x000000000908783b */ /* 0x000e620000004200 */
[----:B------:R-:W-:Y:S01]  /*07f0*/  IADD3 R37, R29, 0x70e0, RZ ;  /* 0x000070e01d257810 */ /* 0x000fe20007ffe0ff */
[----:B----4-:R-:W-:Y:S01]  /*0800*/  HMMA.16816.F16 R96, R4, R60, R40 ;  /* 0x0000003c0460723c */ /* 0x010fe20000000828 */
[C---:B------:R-:W-:Y:S01]  /*0810*/  IMAD.U32 R36, R52.reuse, 0x2, R33 ;  /* 0x0000000234247824 */ /* 0x040fe200078e0021 */
[----:B------:R-:W2:Y:S02]  /*0820*/  LDSM.16.MT88.4 R12, [R12] ;  /* 0x000000000c0c783b */ /* 0x000ea40000004200 */
[----:B------:R-:W-:-:S03]  /*0830*/  IMAD.U32 R44, R52, 0x2, R37 ;  /* 0x00000002342c7824 */ /* 0x000fc600078e0025 */
[----:B------:R-:W-:Y:S01]  /*0840*/  IADD3 R41, R29, 0x7100, RZ ;  /* 0x000071001d297810 */ /* 0x000fe20007ffe0ff */
[C---:B------:R-:W-:Y:S01]  /*0850*/  IMAD.U32 R40, R52.reuse, 0x2, R35 ;  /* 0x0000000234287824 */ /* 0x040fe200078e0023 */
[----:B------:R-:W-:Y:S01]  /*0860*/  HMMA.16816.F16 R94, R4, R94, R38 ;  /* 0x0000005e045e723c */ /* 0x000fe20000000826 */
[C---:B------:R-:W-:Y:S01]  /*0870*/  IMAD.U32 R60, R52.reuse, 0x2, R53 ;  /* 0x00000002343c7824 */ /* 0x040fe200078e0035 */
[----:B------:R-:W-:Y:S01]  /*0880*/  LDSM.16.M88.4 R28, [R28] ;  /* 0x000000001c1c783b */ /* 0x000fe20000000200 */
[----:B------:R-:W-:-:S03]  /*0890*/  IMAD.U32 R48, R52, 0x2, R41 ;  /* 0x0000000234307824 */ /* 0x000fc600078e0029 */
[----:B------:R-:W4:Y:S02]  /*08a0*/  LDSM.16.MT88.4 R32, [R32] ;  /* 0x000000002020783b */ /* 0x000f240000004200 */
[C---:B------:R-:W-:Y:S02]  /*08b0*/  HMMA.16816.F16 R82, R4.reuse, R62, R82 ;  /* 0x0000003e0452723c */ /* 0x040fe40000000852 */
[----:B------:R-:W5:Y:S04]  /*08c0*/  LDSM.16.MT88.4 R36, [R36] ;  /* 0x000000002424783b */ /* 0x000f680000004200 */
[----:B------:R-:W4:Y:S02]  /*08d0*/  LDSM.16.MT88.4 R40, [R40] ;  /* 0x000000002828783b */ /* 0x000f240000004200 */
[C---:B---3--:R-:W-:Y:S02]  /*08e0*/  HMMA.16816.F16 R16, R4.reuse, R16, R72 ;  /* 0x000000100410723c */ /* 0x048fe40000000848 */
[----:B------:R-:W3:Y:S04]  /*08f0*/  LDSM.16.MT88.4 R44, [R44] ;  /* 0x000000002c2c783b */ /* 0x000ee80000004200 */
[----:B------:R-:W3:Y:S02]  /*0900*/  LDSM.16.MT88.4 R48, [R48] ;  /* 0x000000003030783b */ /* 0x000ee40000004200 */
[C---:B------:R-:W-:Y:S02]  /*0910*/  HMMA.16816.F16 R18, R4.reuse, R18, R70 ;  /* 0x000000120412723c */ /* 0x040fe40000000846 */
[----:B------:R-:W3:Y:S04]  /*0920*/  LDSM.16.MT88.4 R52, [R54] ;  /* 0x000000003634783b */ /* 0x000ee80000004200 */
[----:B------:R-:W3:Y:S02]  /*0930*/  LDSM.16.MT88.4 R60, [R60] ;  /* 0x000000003c3c783b */ /* 0x000ee40000004200 */
[C---:B-1----:R-:W-:Y:S08]  /*0940*/  HMMA.16816.F16 R8, R4.reuse, R8, R78 ;  /* 0x000000080408723c */ /* 0x042ff0000000084e */
[C---:B------:R-:W-:Y:S08]  /*0950*/  HMMA.16816.F16 R10, R4.reuse, R10, R80 ;  /* 0x0000000a040a723c */ /* 0x040ff00000000850 */
[C---:B--2---:R-:W-:Y:S08]  /*0960*/  HMMA.16816.F16 R12, R4.reuse, R12, R76 ;  /* 0x0000000c040c723c */ /* 0x044ff0000000084c */
[C---:B------:R-:W-:Y:S08]  /*0970*/  HMMA.16816.F16 R14, R4.reuse, R14, R74 ;  /* 0x0000000e040e723c */ /* 0x040ff0000000084a */
[C---:B------:R-:W-:Y:S08]  /*0980*/  HMMA.16816.F16 R20, R4.reuse, R20, R68 ;  /* 0x000000140414723c */ /* 0x040ff00000000844 */
[C---:B------:R-:W-:Y:S08]  /*0990*/  HMMA.16816.F16 R22, R4.reuse, R22, R66 ;  /* 0x000000160416723c */ /* 0x040ff00000000842 */
[C---:B------:R-:W-:Y:S08]  /*09a0*/  HMMA.16816.F16 R24, R4.reuse, R24, R64 ;  /* 0x000000180418723c */ /* 0x040ff00000000840 */
[----:B------:R-:W-:Y:S08]  /*09b0*/  HMMA.16816.F16 R2, R4, R26, R2 ;  /* 0x0000001a0402723c */ /* 0x000ff00000000802 */
[C---:B----4-:R-:W-:Y:S08]  /*09c0*/  HMMA.16816.F16 R84, R28.reuse, R32, R84 ;  /* 0x000000201c54723c */ /* 0x050ff00000000854 */
[C---:B------:R-:W-:Y:S08]  /*09d0*/  HMMA.16816.F16 R34, R28.reuse, R34, R90 ;  /* 0x000000221c22723c */ /* 0x040ff0000000085a */
[C---:B-----5:R-:W-:Y:S08]  /*09e0*/  HMMA.16816.F16 R36, R28.reuse, R36, R92 ;  /* 0x000000241c24723c */ /* 0x060ff0000000085c */
[C---:B------:R-:W-:Y:S08]  /*09f0*/  HMMA.16816.F16 R38, R28.reuse, R38, R94 ;  /* 0x000000261c26723c */ /* 0x040ff0000000085e */
[C---:B------:R-:W-:Y:S08]  /*0a00*/  HMMA.16816.F16 R40, R28.reuse, R40, R96 ;  /* 0x000000281c28723c */ /* 0x040ff00000000860 */
[C---:B------:R-:W-:Y:S08]  /*0a10*/  HMMA.16816.F16 R82, R28.reuse, R42, R82 ;  /* 0x0000002a1c52723c */ /* 0x040ff00000000852 */
[C---:B---3--:R-:W-:Y:S08]  /*0a20*/  HMMA.16816.F16 R78, R28.reuse, R44, R8 ;  /* 0x0000002c1c4e723c */ /* 0x048ff00000000808 */
[C---:B------:R-:W-:Y:S08]  /*0a30*/  HMMA.16816.F16 R80, R28.reuse, R46, R10 ;  /* 0x0000002e1c50723c */ /* 0x040ff0000000080a */
[C---:B------:R-:W-:Y:S08]  /*0a40*/  HMMA.16816.F16 R76, R28.reuse, R48, R12 ;  /* 0x000000301c4c723c */ /* 0x040ff0000000080c */
[C---:B------:R-:W-:Y:S08]  /*0a50*/  HMMA.16816.F16 R74, R28.reuse, R50, R14 ;  /* 0x000000321c4a723c */ /* 0x040ff0000000080e */
[C---:B------:R-:W-:Y:S08]  /*0a60*/  HMMA.16816.F16 R72, R28.reuse, R52, R16 ;  /* 0x000000341c48723c */ /* 0x040ff00000000810 */
[C---:B------:R-:W-:Y:S08]  /*0a70*/  HMMA.16816.F16 R70, R28.reuse, R54, R18 ;  /* 0x000000361c46723c */ /* 0x040ff00000000812 */
[C---:B------:R-:W-:Y:S08]  /*0a80*/  HMMA.16816.F16 R68, R28.reuse, R56, R20 ;  /* 0x000000381c44723c */ /* 0x040ff00000000814 */
[C---:B------:R-:W-:Y:S08]  /*0a90*/  HMMA.16816.F16 R66, R28.reuse, R58, R22 ;  /* 0x0000003a1c42723c */ /* 0x040ff00000000816 */
[C---:B------:R-:W-:Y:S08]  /*0aa0*/  HMMA.16816.F16 R64, R28.reuse, R60, R24 ;  /* 0x0000003c1c40723c */ /* 0x040ff00000000818 */
[----:B------:R-:W-:Y:S01]  /*0ab0*/  HMMA.16816.F16 R2, R28, R62, R2 ;  /* 0x0000003e1c02723c */ /* 0x000fe20000000802 */
[----:B------:R-:W-:Y:S01]  /*0ac0*/  @!PT LDS RZ, [RZ] ;  /* 0x00000000fffff984 */ /* 0x000fe20000000800 */
[----:B------:R-:W-:Y:S01]  /*0ad0*/  @!PT LDS RZ, [RZ] ;  /* 0x00000000fffff984 */ /* 0x000fe20000000800 */
[----:B------:R-:W-:Y:S01]  /*0ae0*/  @!PT LDS RZ, [RZ] ;  /* 0x00000000fffff984 */ /* 0x000fe20000000800 */
[----:B------:R-:W-:Y:S01]  /*0af0*/  @!PT LDS RZ, [RZ] ;  /* 0x00000000fffff984 */ /* 0x000fe20000000800 */
[----:B------:R-:W-:Y:S07]  /*0b00*/  MEMBAR.ALL.CTA ;  /* 0x0000000000007992 */ /* 0x000fee0000008000 */
[----:B------:R-:W-:Y:S01]  /*0b10*/  IADD3 R86, R86, 0x1, RZ ;  /* 0x0000000156567810 */ /* 0x000fe20007ffe0ff */
[----:B------:R1:W-:Y:S03]  /*0b20*/  ATOMS.ARRIVE.64 RZ, [R88+URZ+0x18] ;  /* 0x0000180058ff7f8c */ /* 0x0003e6000c80043f */
[----:B------:R-:W-:-:S13]  /*0b30*/  ISETP.GE.AND P0, PT, R86, R87, PT ;  /* 0x000000575600720c */ /* 0x000fda0003f06270 */
[----:B-1----:R-:W-:Y:S05]  /*0b40*/  @!P0 BRA `(.L_x_4) ;  /* 0xfffff87000008947 */ /* 0x002fea000383ffff */
.L_x_1:
[----:B------:R-:W1:Y:S04]  /*0b50*/  S2R R7, SR_CTAID.Y ;  /* 0x0000000000077919 */ /* 0x000e680000002600 */
[----:B------:R-:W2:Y:S01]  /*0b60*/  S2R R5, SR_CTAID.X ;  /* 0x0000000000057919 */ /* 0x000ea20000002500 */
[----:B-1----:R-:W-:-:S04]  /*0b70*/  IMAD R4, R7, 0x8, R0 ;  /* 0x0000000807047824 */ /* 0x002fc800078e0200 */
[----:B------:R-:W-:Y:S02]  /*0b80*/  IMAD.SHL.U32 R4, R4, 0x10, RZ ;  /* 0x0000001004047824 */ /* 0x000fe400078e00ff */
[----:B--2---:R-:W-:-:S03]  /*0b90*/  IMAD.SHL.U32 R5, R5, 0x80, RZ ;  /* 0x0000008005057824 */ /* 0x004fc600078e00ff */
[C---:B------:R-:W-:Y:S01]  /*0ba0*/  ISETP.GE.AND P0, PT, R4.reuse, c[0x0][0x178], PT ;  /* 0x00005e0004007a0c */ /* 0x040fe20003f06270 */
[----:B------:R-:W-:Y:S01]  /*0bb0*/  IMAD R4, R4, c[0x0][0x17c], RZ ;  /* 0x00005f0004047a24 */ /* 0x000fe200078e02ff */
[C---:B------:R-:W-:Y:S02]  /*0bc0*/  IADD3 R13, R5.reuse, 0x10, RZ ;  /* 0x00000010050d7810 */ /* 0x040fe40007ffe0ff */
[C---:B------:R-:W-:Y:S02]  /*0bd0*/  ISETP.GE.OR P1, PT, R5.reuse, c[0x0][0x17c], P0 ;  /* 0x00005f0005007a0c */ /* 0x040fe40000726670 */
[----:B------:R-:W-:Y:S02]  /*0be0*/  IADD3 R15, R5, 0x20, RZ ;  /* 0x00000020050f7810 */ /* 0x000fe40007ffe0ff */
[----:B------:R-:W-:-:S09]  /*0bf0*/  SHF.R.S32.HI R0, RZ, 0x1f, R4 ;  /* 0x0000001fff007819 */ /* 0x000fd20000011404 */
[----:B------:R-:W-:Y:S05]  /*0c00*/  @P1 BRA `(.L_x_5) ;  /* 0x0000013000001947 */ /* 0x000fea0003800000 */
[----:B------:R-:W1:Y:S01]  /*0c10*/  S2R R6, SR_LANEID ;  /* 0x0000000000067919 */ /* 0x000e620000000000 */
[----:B------:R-:W-:Y:S01]  /*0c20*/  IMAD.MOV.U32 R11, RZ, RZ, c[0x0][0x17c] ;  /* 0x00005f00ff0b7624 */ /* 0x000fe200078e00ff */
[C---:B------:R-:W-:Y:S01]  /*0c30*/  IADD3 R8, P1, R5.reuse, R4, RZ ;  /* 0x0000000405087210 */ /* 0x040fe20007f3e0ff */
[----:B------:R-:W-:Y:S01]  /*0c40*/  IMAD.MOV.U32 R7, RZ, RZ, RZ ;  /* 0x000000ffff077224 */ /* 0x000fe200078e00ff */
[----:B------:R-:W-:Y:S02]  /*0c50*/  WARPSYNC 0xffffffff ;  /* 0xffffffff00007948 */ /* 0x000fe40003800000 */
[----:B------:R-:W-:Y:S02]  /*0c60*/  SHF.R.U32.HI R11, RZ, 0x1, R11 ;  /* 0x00000001ff0b7819 */ /* 0x000fe4000001160b */
[----:B------:R-:W-:Y:S02]  /*0c70*/  LEA.HI.X.SX32 R19, R5, R0, 0x1, P1 ;  /* 0x0000000005137211 */ /* 0x000fe400008f0eff */
[----:B------:R-:W-:-:S02]  /*0c80*/  LEA R17, P1, R8, c[0x0][0x170], 0x1 ;  /* 0x00005c0008117a11 */ /* 0x000fc400078208ff */
[----:B-1----:R-:W-:Y:S02]  /*0c90*/  SHF.R.U32.HI R9, RZ, 0x2, R6 ;  /* 0x00000002ff097819 */ /* 0x002fe40000011606 */
[----:B------:R-:W-:-:S05]  /*0ca0*/  LOP3.LUT R6, R6, 0x3, RZ, 0xc0, !PT ;  /* 0x0000000306067812 */ /* 0x000fca00078ec0ff */
[----:B------:R-:W-:Y:S01]  /*0cb0*/  IMAD.WIDE.U32 R6, R9, R11, R6 ;  /* 0x0000000b09067225 */ /* 0x000fe200078e0006 */
[----:B------:R-:W-:-:S04]  /*0cc0*/  LEA.HI.X R9, R8, c[0x0][0x174], R19, 0x1, P1 ;  /* 0x00005d0008097a11 */ /* 0x000fc800008f0c13 */
[----:B------:R-:W-:-:S04]  /*0cd0*/  LEA R8, P1, R6, R17, 0x2 ;  /* 0x0000001106087211 */ /* 0x000fc800078210ff */
[----:B------:R-:W-:-:S05]  /*0ce0*/  LEA.HI.X R9, R6, R9, R7, 0x2, P1 ;  /* 0x0000000906097211 */ /* 0x000fca00008f1407 */
[----:B------:R-:W-:Y:S01]  /*0cf0*/  IMAD.WIDE.U32 R6, R11, 0x20, R8 ;  /* 0x000000200b067825 */ /* 0x000fe200078e0008 */
[----:B------:R1:W-:Y:S04]  /*0d00*/  STG.E [R8.64], R84 ;  /* 0x0000005408007986 */ /* 0x0003e8000c101904 */
[----:B------:R1:W-:Y:S04]  /*0d10*/  STG.E [R6.64], R85 ;  /* 0x0000005506007986 */ /* 0x0003e8000c101904 */
[----:B------:R1:W-:Y:S04]  /*0d20*/  STG.E [R8.64+0x10], R34 ;  /* 0x0000102208007986 */ /* 0x0003e8000c101904 */
[----:B------:R1:W-:Y:S02]  /*0d30*/  STG.E [R6.64+0x10], R35 ;  /* 0x0000102306007986 */ /* 0x0003e4000c101904 */
.L_x_5:
[----:B------:R-:W-:Y:S02]  /*0d40*/  ISETP.GE.OR P6, PT, R13, c[0x0][0x17c], P0 ;  /* 0x00005f000d007a0c */ /* 0x000fe400007c6670 */
[----:B------:R-:W-:-:S02]  /*0d50*/  IADD3 R11, R5, 0x30, RZ ;  /* 0x00000030050b7810 */ /* 0x000fc40007ffe0ff */
[C---:B------:R-:W-:Y:S02]  /*0d60*/  IADD3 R17, R5.reuse, 0x40, RZ ;  /* 0x0000004005117810 */ /* 0x040fe40007ffe0ff */
[C---:B------:R-:W-:Y:S02]  /*0d70*/  IADD3 R19, R5.reuse, 0x50, RZ ;  /* 0x0000005005137810 */ /* 0x040fe40007ffe0ff */
[C---:B------:R-:W-:Y:S02]  /*0d80*/  IADD3 R21, R5.reuse, 0x60, RZ ;  /* 0x0000006005157810 */ /* 0x040fe40007ffe0ff */
[----:B------:R-:W-:Y:S02]  /*0d90*/  IADD3 R5, R5, 0x70, RZ ;  /* 0x0000007005057810 */ /* 0x000fe40007ffe0ff */
[----:B------:R-:W-:Y:S02]  /*0da0*/  ISETP.GE.OR P5, PT, R15, c[0x0][0x17c], P0 ;  /* 0x00005f000f007a0c */ /* 0x000fe400007a6670 */
[----:B------:R-:W-:-:S02]  /*0db0*/  ISETP.GE.OR P4, PT, R11, c[0x0][0x17c], P0 ;  /* 0x00005f000b007a0c */ /* 0x000fc40000786670 */
[----:B------:R-:W-:Y:S02]  /*0dc0*/  ISETP.GE.OR P3, PT, R17, c[0x0][0x17c], P0 ;  /* 0x00005f0011007a0c */ /* 0x000fe40000766670 */
[----:B------:R-:W-:Y:S02]  /*0dd0*/  ISETP.GE.OR P2, PT, R19, c[0x0][0x17c], P0 ;  /* 0x00005f0013007a0c */ /* 0x000fe40000746670 */
[----:B------:R-:W-:Y:S02]  /*0de0*/  ISETP.GE.OR P1, PT, R21, c[0x0][0x17c], P0 ;  /* 0x00005f0015007a0c */ /* 0x000fe40000726670 */
[----:B------:R-:W-:Y:S01]  /*0df0*/  ISETP.GE.OR P0, PT, R5, c[0x0][0x17c], P0 ;  /* 0x00005f0005007a0c */ /* 0x000fe20000706670 */
[----:B------:R-:W-:Y:S07]  /*0e00*/  @P6 BRA `(.L_x_6) ;  /* 0x0000013000006947 */ /* 0x000fee0003800000 */
[----:B-1----:R-:W1:Y:S01]  /*0e10*/  S2R R6, SR_LANEID ;  /* 0x0000000000067919 */ /* 0x002e620000000000 */
[----:B------:R-:W-:Y:S01]  /*0e20*/  IMAD.MOV.U32 R7, RZ, RZ, c[0x0][0x17c] ;  /* 0x00005f00ff077624 */ /* 0x000fe200078e00ff */
[----:B------:R-:W-:Y:S01]  /*0e30*/  IADD3 R10, P6, R4, R13, RZ ;  /* 0x0000000d040a7210 */ /* 0x000fe20007fde0ff */
[----:B------:R-:W-:Y:S03]  /*0e40*/  WARPSYNC 0xffffffff ;  /* 0xffffffff00007948 */ /* 0x000fe60003800000 */
[----:B------:R-:W-:Y:S01]  /*0e50*/  SHF.R.U32.HI R25, RZ, 0x1, R7 ;  /* 0x00000001ff197819 */ /* 0x000fe20000011607 */
[----:B------:R-:W-:Y:S01]  /*0e60*/  IMAD.MOV.U32 R7, RZ, RZ, RZ ;  /* 0x000000ffff077224 */ /* 0x000fe200078e00ff */
[----:B------:R-:W-:-:S02]  /*0e70*/  LEA.HI.X.SX32 R23, R13, R0, 0x1, P6 ;  /* 0x000000000d177211 */ /* 0x000fc400030f0eff */
[----:B------:R-:W-:Y:S02]  /*0e80*/  LEA R13, P6, R10, c[0x0][0x170], 0x1 ;  /* 0x00005c000a0d7a11 */ /* 0x000fe400078c08ff */
        /* <DEDUP_REMOVED lines=11> */
.L_x_6:
[----:B------:R-:W-:Y:S05]  /*0f40*/  @P5 BRA `(.L_x_7) ;  /* 0x0000013000005947 */ /* 0x000fea0003800000 */
        /* <DEDUP_REMOVED lines=19> */
.L_x_7:
        /* <DEDUP_REMOVED lines=20> */
.L_x_8:
        /* <DEDUP_REMOVED lines=20> */
.L_x_9:
        /* <DEDUP_REMOVED lines=20> */
.L_x_10:
        /* <DEDUP_REMOVED lines=20> */
.L_x_11:
[----:B------:R-:W-:Y:S05]  /*1580*/  @P0 EXIT ;  /* 0x000000000000094d */ /* 0x000fea0003800000 */
[----:B-1----:R-:W1:Y:S01]  /*1590*/  S2R R6, SR_LANEID ;  /* 0x0000000000067919 */ /* 0x002e620000000000 */
[----:B------:R-:W-:Y:S01]  /*15a0*/  IMAD.MOV.U32 R9, RZ, RZ, c[0x0][0x17c] ;  /* 0x00005f00ff097624 */ /* 0x000fe200078e00ff */
[----:B------:R-:W-:Y:S01]  /*15b0*/  IADD3 R8, P0, R4, R5, RZ ;  /* 0x0000000504087210 */ /* 0x000fe20007f1e0ff */
[----:B------:R-:W-:Y:S03]  /*15c0*/  WARPSYNC 0xffffffff ;  /* 0xffffffff00007948 */ /* 0x000fe60003800000 */
[----:B------:R-:W-:-:S02]  /*15d0*/  SHF.R.U32.HI R13, RZ, 0x1, R9 ;  /* 0x00000001ff0d7819 */ /* 0x000fc40000011609 */
[----:B------:R-:W-:Y:S01]  /*15e0*/  LEA.HI.X.SX32 R11, R5, R0, 0x1, P0 ;  /* 0x00000000050b7211 */ /* 0x000fe200000f0eff */
[----:B------:R-:W-:Y:S01]  /*15f0*/  IMAD.MOV.U32 R5, RZ, RZ, RZ ;  /* 0x000000ffff057224 */ /* 0x000fe200078e00ff */
        /* <DEDUP_REMOVED lines=8> */
[----:B------:R-:W-:Y:S04]  /*1680*/  STG.E [R4.64], R64 ;  /* 0x0000004004007986 */ /* 0x000fe8000c101904 */
[----:B------:R-:W-:Y:S04]  /*1690*/  STG.E [R6.64], R65 ;  /* 0x0000004106007986 */ /* 0x000fe8000c101904 */
[----:B------:R-:W-:Y:S04]  /*16a0*/  STG.E [R4.64+0x10], R2 ;  /* 0x0000100204007986 */ /* 0x000fe8000c101904 */
[----:B------:R-:W-:Y:S01]  /*16b0*/  STG.E [R6.64+0x10], R3 ;  /* 0x0000100306007986 */ /* 0x000fe2000c101904 */
[----:B------:R-:W-:Y:S05]  /*16c0*/  EXIT ;  /* 0x000000000000794d */ /* 0x000fea0003800000 */
.L_x_0:
[----:B-1----:R-:W-:-:S05]  /*16d0*/  IMAD.MOV.U32 R0, RZ, RZ, c[0x0][0x180] ;  /* 0x00006000ff007624 */ /* 0x002fca00078e00ff */
[----:B------:R-:W-:-:S13]  /*16e0*/  ISETP.GE.AND P0, PT, R0, 0x1, PT ;  /* 0x000000010000780c */ /* 0x000fda0003f06270 */
[----:B------:R-:W-:Y:S05]  /*16f0*/  @!P0 EXIT ;  /* 0x000000000000894d */ /* 0x000fea0003800000 */
[----:B------:R-:W-:Y:S01]  /*1700*/  IADD3 R3, R0, 0x1f, RZ ;  /* 0x0000001f00037810 */ /* 0x000fe20007ffe0ff */
[C---:B------:R-:W-:Y:S01]  /*1710*/  IMAD.SHL.U32 R2, R27.reuse, 0x8, RZ ;  /* 0x000000081b027824 */ /* 0x040fe200078e00ff */
[C---:B------:R-:W-:Y:S01]  /*1720*/  IADD3 R0, R27.reuse, 0x20, RZ ;  /* 0x000000201b007810 */ /* 0x040fe20007ffe0ff */
[----:B------:R-:W-:Y:S01]  /*1730*/  IMAD.MOV.U32 R11, RZ, RZ, RZ ;  /* 0x000000ffff0b7224 */ /* 0x000fe200078e00ff */
[----:B------:R-:W-:Y:S02]  /*1740*/  SHF.R.S32.HI R4, RZ, 0x1f, R3 ;  /* 0x0000001fff047819 */ /* 0x000fe40000011403 */
[----:B------:R-:W-:Y:S01]  /*1750*/  IADD3 R8, R27, 0x40, RZ ;  /* 0x000000401b087810 */ /* 0x000fe20007ffe0ff */
[----:B------:R-:W-:Y:S01]  /*1760*/  IMAD.SHL.U32 R6, R0, 0x8, RZ ;  /* 0x0000000800067824 */ /* 0x000fe200078e00ff */
[----:B------:R-:W-:Y:S02]  /*1770*/  SHF.R.S32.HI R5, RZ, 0x1f, R0 ;  /* 0x0000001fff057819 */ /* 0x000fe40000011400 */
[----:B------:R-:W-:-:S02]  /*1780*/  LEA.HI R22, R4, R3, RZ, 0x5 ;  /* 0x0000000304167211 */ /* 0x000fc400078f28ff */
[----:B------:R-:W-:Y:S02]  /*1790*/  SHF.R.S32.HI R3, RZ, 0x1f, R2 ;  /* 0x0000001fff037819 */ /* 0x000fe40000011402 */
[----:B------:R-:W-:Y:S02]  /*17a0*/  SHF.R.S32.HI R7, RZ, 0x1f, R8 ;  /* 0x0000001fff077819 */ /* 0x000fe40000011408 */
[CC--:B------:R-:W-:Y:S02]  /*17b0*/  LEA.HI R14, R5.reuse, R0.reuse, RZ, 0x2 ;  /* 0x00000000050e7211 */ /* 0x0c0fe400078f10ff */
[----:B------:R-:W-:Y:S02]  /*17c0*/  LEA.HI R18, R5, R0, RZ, 0x4 ;  /* 0x0000000005127211 */ /* 0x000fe400078f20ff */
[CC--:B------:R-:W-:Y:S02]  /*17d0*/  LEA.HI R0, R3.reuse, R2.reuse, RZ, 0x5 ;  /* 0x0000000203007211 */ /* 0x0c0fe400078f28ff */
[----:B------:R-:W-:-:S02]  /*17e0*/  LEA.HI R4, R3, R2, RZ, 0x7 ;  /* 0x0000000203047211 */ /* 0x000fc400078f38ff */
[CC--:B------:R-:W-:Y:S02]  /*17f0*/  LEA.HI R16, R7.reuse, R8.reuse, RZ, 0x2 ;  /* 0x0000000807107211 */ /* 0x0c0fe400078f10ff */
[----:B------:R-:W-:Y:S01]  /*1800*/  LEA.HI R20, R7, R8, RZ, 0x4 ;  /* 0x0000000807147211 */ /* 0x000fe200078f20ff */
[----:B------:R-:W-:Y:S01]  /*1810*/  IMAD.SHL.U32 R8, R8, 0x8, RZ ;  /* 0x0000000808087824 */ /* 0x000fe200078e00ff */
[----:B------:R-:W-:Y:S02]  /*1820*/  SHF.R.S32.HI R7, RZ, 0x1f, R6 ;  /* 0x0000001fff077819 */ /* 0x000fe40000011406 */
[----:B------:R-:W-:Y:S02]  /*1830*/  LOP3.LUT R3, R0, 0xffffffe0, RZ, 0xc0, !PT ;  /* 0xffffffe000037812 */ /* 0x000fe400078ec0ff */
[----:B------:R-:W-:Y:S02]  /*1840*/  LOP3.LUT R5, R4, 0xffffff80, RZ, 0xc0, !PT ;  /* 0xffffff8004057812 */ /* 0x000fe400078ec0ff */
[CC--:B------:R-:W-:Y:S01]  /*1850*/  LEA.HI R4, R7.reuse, R6.reuse, RZ, 0x5 ;  /* 0x0000000607047211 */ /* 0x0c0fe200078f28ff */
[C---:B------:R-:W-:Y:S01]  /*1860*/  IMAD.IADD R0, R2.reuse, 0x1, -R3 ;  /* 0x0000000102007824 */ /* 0x040fe200078e0a03 */
[----:B------:R-:W-:Y:S01]  /*1870*/  LEA.HI R7, R7, R6, RZ, 0x7 ;  /* 0x0000000607077211 */ /* 0x000fe200078f38ff */
[----:B------:R-:W-:Y:S01]  /*1880*/  IMAD.IADD R2, R2, 0x1, -R5 ;  /* 0x0000000102027824 */ /* 0x000fe200078e0a05 */
[----:B------:R-:W-:Y:S01]  /*1890*/  LOP3.LUT R5, R4, 0xffffffe0, RZ, 0xc0, !PT ;  /* 0xffffffe004057812 */ /* 0x000fe200078ec0ff */
[----:B------:R-:W1:Y:S01]  /*18a0*/  S2R R3, SR_CTAID.Y ;  /* 0x0000000000037919 */ /* 0x000e620000002600 */
[----:B------:R-:W-:-:S02]  /*18b0*/  LOP3.LUT R7, R7, 0xffffff80, RZ, 0xc0, !PT ;  /* 0xffffff8007077812 */ /* 0x000fc400078ec0ff */
[----:B------:R-:W-:Y:S01]  /*18c0*/  SHF.R.S32.HI R9, RZ, 0x1f, R8 ;  /* 0x0000001fff097819 */ /* 0x000fe20000011408 */
[C---:B------:R-:W-:Y:S01]  /*18d0*/  IMAD.IADD R4, R6.reuse, 0x1, -R5 ;  /* 0x0000000106047824 */ /* 0x040fe200078e0a05 */
[----:B------:R-:W-:Y:S01]  /*18e0*/  SHF.R.S32.HI R12, RZ, 0x1f, R27 ;  /* 0x0000001fff0c7819 */ /* 0x000fe2000001141b */
[----:B------:R-:W-:Y:S01]  /*18f0*/  IMAD.IADD R5, R6, 0x1, -R7 ;  /* 0x0000000106057824 */ /* 0x000fe200078e0a07 */
[CC--:B------:R-:W-:Y:S01]  /*1900*/  LEA.HI R10, R9.reuse, R8.reuse, RZ, 0x5 ;  /* 0x00000008090a7211 */ /* 0x0c0fe200078f28ff */
[----:B------:R-:W2:Y:S01]  /*1910*/  S2R R6, SR_CTAID.X ;  /* 0x0000000000067919 */ /* 0x000ea20000002500 */
[----:B------:R-:W-:Y:S02]  /*1920*/  LEA.HI R9, R9, R8, RZ, 0x7 ;  /* 0x0000000809097211 */ /* 0x000fe400078f38ff */
[----:B------:R-:W-:Y:S02]  /*1930*/  LOP3.LUT R7, R10, 0xffffffe0, RZ, 0xc0, !PT ;  /* 0xffffffe00a077812 */ /* 0x000fe400078ec0ff */
[----:B------:R-:W-:-:S02]  /*1940*/  LEA.HI R10, R12, R27, RZ, 0x2 ;  /* 0x0000001b0c0a7211 */ /* 0x000fc400078f10ff */
[----:B------:R-:W-:Y:S01]  /*1950*/  LOP3.LUT R9, R9, 0xffffff80, RZ, 0xc0, !PT ;  /* 0xffffff8009097812 */ /* 0x000fe200078ec0ff */
[C---:B------:R-:W-:Y:S01]  /*1960*/  IMAD.IADD R7, R8.reuse, 0x1, -R7 ;  /* 0x0000000108077824 */ /* 0x040fe200078e0a07 */
[----:B------:R-:W-:Y:S02]  /*1970*/  SHF.R.S32.HI R10, RZ, 0x2, R10 ;  /* 0x00000002ff0a7819 */ /* 0x000fe4000001140a */
[----:B------:R-:W-:Y:S01]  /*1980*/  SHF.R.S32.HI R14, RZ, 0x2, R14 ;  /* 0x00000002ff0e7819 */ /* 0x000fe2000001140e */
[----:B------:R-:W-:Y:S01]  /*1990*/  IMAD.IADD R9, R8, 0x1, -R9 ;  /* 0x0000000108097824 */ /* 0x000fe200078e0a09 */
[----:B------:R-:W-:Y:S02]  /*19a0*/  SHF.R.S32.HI R16, RZ, 0x2, R16 ;  /* 0x00000002ff107819 */ /* 0x000fe40000011410 */
[----:B------:R-:W-:Y:S01]  /*19b0*/  IADD3 R38, -R27, 0x1ff, RZ ;  /* 0x000001ff1b267810 */ /* 0x000fe20007ffe1ff */
[C---:B-1----:R-:W-:Y:S01]  /*19c0*/  IMAD R39, R3.reuse, 0x80, R10 ;  /* 0x0000008003277824 */ /* 0x042fe200078e020a */
[----:B------:R-:W-:Y:S01]  /*19d0*/  LEA.HI R12, R12, R27, RZ, 0x4 ;  /* 0x0000001b0c0c7211 */ /* 0x000fe200078f20ff */
[C---:B------:R-:W-:Y:S01]  /*19e0*/  IMAD R40, R3.reuse, 0x80, R14 ;  /* 0x0000008003287824 */ /* 0x040fe200078e020e */
[----:B------:R-:W-:Y:S01]  /*19f0*/  LEA.HI R13, R38, 0x1, RZ, 0x1b ;  /* 0x00000001260d7811 */ /* 0x000fe200078fd8ff */
[----:B------:R-:W-:Y:S01]  /*1a00*/  IMAD R41, R3, 0x80, R16 ;  /* 0x0000008003297824 */ /* 0x000fe200078e0210 */
[----:B------:R-:W-:Y:S01]  /*1a10*/  IADD3 R8, R27, 0x60, RZ ;  /* 0x000000601b087810 */ /* 0x000fe20007ffe0ff */
[----:B------:R-:W-:Y:S01]  /*1a20*/  IMAD R15, R39, c[0x0][0x180], RZ ;  /* 0x00006000270f7a24 */ /* 0x000fe200078e02ff */
[----:B------:R-:W-:Y:S01]  /*1a30*/  SHF.R.S32.HI R12, RZ, 0x4, R12 ;  /* 0x00000004ff0c7819 */ /* 0x000fe2000001140c */
[----:B------:R-:W-:Y:S01]  /*1a40*/  IMAD R17, R40, c[0x0][0x180], RZ ;  /* 0x0000600028117a24 */ /* 0x000fe200078e02ff */
[----:B------:R-:W-:Y:S01]  /*1a50*/  LOP3.LUT R13, R13, 0x3, RZ, 0xc0, !PT ;  /* 0x000000030d0d7812 */ /* 0x000fe200078ec0ff */
[----:B------:R-:W-:Y:S01]  /*1a60*/  IMAD R19, R41, c[0x0][0x180], RZ ;  /* 0x0000600029137a24 */ /* 0x000fe200078e02ff */
[----:B------:R-:W-:Y:S01]  /*1a70*/  SHF.R.S32.HI R18, RZ, 0x4, R18 ;  /* 0x00000004ff127819 */ /* 0x000fe20000011412 */
[C---:B--2---:R-:W-:Y:S01]  /*1a80*/  IMAD R21, R6.reuse, 0x80, R2 ;  /* 0x0000008006157824 */ /* 0x044fe200078e0202 */
[----:B------:R-:W-:Y:S01]  /*1a90*/  SHF.R.S32.HI R20, RZ, 0x4, R20 ;  /* 0x00000004ff147819 */ /* 0x000fe20000011414 */
[C---:B------:R-:W-:Y:S01]  /*1aa0*/  IMAD R23, R6.reuse, 0x80, R5 ;  /* 0x0000008006177824 */ /* 0x040fe200078e0205 */
[----:B------:R-:W-:Y:S01]  /*1ab0*/  SHF.R.S32.HI R22, RZ, 0x5, R22 ;  /* 0x00000005ff167819 */ /* 0x000fe20000011416 */
[----:B------:R-:W-:-:S02]  /*1ac0*/  IMAD R24, R6, 0x80, R9 ;  /* 0x0000008006187824 */ /* 0x000fc400078e0209 */
.L_x_37:
[C---:B------:R-:W-:Y:S01]  /*1ad0*/  ISETP.GE.U32.AND P0, PT, R11.reuse, 0x3, PT ;  /* 0x000000030b00780c */ /* 0x040fe20003f06070 */
[----:B-1----:R-:W-:Y:S01]  /*1ae0*/  IMAD.WIDE.U32 R28, R11, -0x55555555, RZ ;  /* 0xaaaaaaab0b1c7825 */ /* 0x002fe200078e00ff */
[----:B------:R-:W-:Y:S04]  /*1af0*/  YIELD ;  /* 0x0000000000007946 */ /* 0x000fe80003800000 */
[----:B------:R-:W-:-:S05]  /*1b00*/  SHF.R.U32.HI R26, RZ, 0x1, R29 ;  /* 0x00000001ff1a7819 */ /* 0x000fca000001161d */
[----:B------:R-:W-:Y:S02]  /*1b10*/  IMAD R25, R26, -0x3, R11 ;  /* 0xfffffffd1a197824 */ /* 0x000fe400078e020b */
[----:B------:R-:W-:Y:S05]  /*1b20*/  @!P0 BRA `(.L_x_12) ;  /* 0x0000008000008947 */ /* 0x000fea0003800000 */
[----:B------:R-:W-:Y:S02]  /*1b30*/  SHF.L.U64.HI R28, R28, 0x1e, R29 ;  /* 0x0000001e1c1c7819 */ /* 0x000fe4000001021d */
[----:B------:R-:W-:Y:S02]  /*1b40*/  LEA R30, R25, 0x18, 0x3 ;  /* 0x00000018191e7811 */ /* 0x000fe400078e18ff */
[----:B------:R-:W-:-:S03]  /*1b50*/  LOP3.LUT R29, R28, 0x80000000, RZ, 0xc0, !PT ;  /* 0x800000001c1d7812 */ /* 0x000fc600078ec0ff */
.L_x_13:
[----:B------:R-:W1:Y:S01]  /*1b60*/  LDS R26, [R30+0x4] ;  /* 0x000004001e1a7984 */ /* 0x000e620000000800 */
[----:B------:R-:W-:Y:S01]  /*1b70*/  YIELD ;  /* 0x0000000000007946 */ /* 0x000fe20003800000 */
[----:B-1----:R-:W-:Y:S02]  /*1b80*/  LOP3.LUT P0, RZ, R26, 0x80000000, R29, 0x48, !PT ;  /* 0x800000001aff7812 */ /* 0x002fe4000780481d */
[----:B------:R-:W-:Y:S11]  /*1b90*/  NOP ;  /* 0x0000000000007918 */ /* 0x000ff60000000000 */
[----:B------:R-:W-:Y:S05]  /*1ba0*/  @!P0 BRA `(.L_x_13) ;  /* 0xffffffb000008947 */ /* 0x000fea000383ffff */
.L_x_12:
[----:B------:R-:W-:Y:S01]  /*1bb0*/  ISETP.NE.AND P3, PT, R13, RZ, PT ;  /* 0x000000ff0d00720c */ /* 0x000fe20003f65270 */
[----:B------:R-:W-:Y:S01]  /*1bc0*/  BSSY B0, `(.L_x_14) ;  /* 0x000003d000007945 */ /* 0x000fe20003800000 */
[----:B------:R-:W-:-:S11]  /*1bd0*/  IMAD.SHL.U32 R26, R25, 0x2000, RZ ;  /* 0x00002000191a7824 */ /* 0x000fd600078e00ff */
[----:B------:R-:W-:Y:S05]  /*1be0*/  @!P3 BRA `(.L_x_15) ;  /* 0x000003a00000b947 */ /* 0x000fea0003800000 */
[----:B------:R-:W-:Y:S01]  /*1bf0*/  IMAD R30, R11, 0x20, R0 ;  /* 0x000000200b1e7824 */ /* 0x000fe200078e0200 */
[----:B------:R-:W1:Y:S01]  /*1c00*/  S2R R31, SR_TID.X ;  /* 0x00000000001f7919 */ /* 0x000e620000002100 */
[----:B------:R-:W-:Y:S01]  /*1c10*/  BSSY B1, `(.L_x_16) ;  /* 0x0000010000017945 */ /* 0x000fe20003800000 */
[----:B------:R-:W-:Y:S02]  /*1c20*/  ISETP.NE.AND P1, PT, R13, 0x1, PT ;  /* 0x000000010d00780c */ /* 0x000fe40003f25270 */
[----:B------:R-:W-:-:S04]  /*1c30*/  ISETP.GE.AND P0, PT, R30, c[0x0][0x180], PT ;  /* 0x000060001e007a0c */ /* 0x000fc80003f06270 */
[----:B------:R-:W-:-:S13]  /*1c40*/  ISETP.GE.OR P0, PT, R39, c[0x0][0x178], P0 ;  /* 0x00005e0027007a0c */ /* 0x000fda0000706670 */
[----:B------:R-:W-:Y:S05]  /*1c50*/  @P0 BRA `(.L_x_17) ;  /* 0x000000b000000947 */ /* 0x000fea0003800000 */
[----:B------:R-:W-:Y:S01]  /*1c60*/  SHF.R.S32.HI R28, RZ, 0x1f, R30 ;  /* 0x0000001fff1c7819 */ /* 0x000fe2000001141e */
[----:B------:R-:W-:Y:S01]  /*1c70*/  IMAD R27, R10, 0x20, R0 ;  /* 0x000000200a1b7824 */ /* 0x000fe200078e0200 */
[----:B------:R-:W-:-:S03]  /*1c80*/  IADD3 R29, P0, R15, R30, RZ ;  /* 0x0000001e0f1d7210 */ /* 0x000fc60007f1e0ff */
[----:B------:R-:W-:Y:S01]  /*1c90*/  IMAD R27, R27, 0x2, R26 ;  /* 0x000000021b1b7824 */ /* 0x000fe200078e021a */
[----:B------:R-:W-:Y:S02]  /*1ca0*/  LEA.HI.X.SX32 R30, R15, R28, 0x1, P0 ;  /* 0x0000001c0f1e7211 */ /* 0x000fe400000f0eff */
[----:B------:R-:W-:-:S04]  /*1cb0*/  LEA R28, P0, R29, c[0x0][0x160], 0x1 ;  /* 0x000058001d1c7a11 */ /* 0x000fc800078008ff */
[----:B------:R-:W-:-:S05]  /*1cc0*/  LEA.HI.X R29, R29, c[0x0][0x164], R30, 0x1, P0 ;  /* 0x000059001d1d7a11 */ /* 0x000fca00000f0c1e */
[----:B------:R-:W-:Y:S01]  /*1cd0*/  @!PT LDS RZ, [RZ] ;  /* 0x00000000fffff984 */ /* 0x000fe20000000800 */
[----:B------:R-:W-:Y:S01]  /*1ce0*/  @!PT LDS RZ, [RZ] ;  /* 0x00000000fffff984 */ /* 0x000fe20000000800 */
[----:B------:R-:W-:Y:S01]  /*1cf0*/  @!PT LDS RZ, [RZ] ;  /* 0x00000000fffff984 */ /* 0x000fe20000000800 */
[----:B------:R2:W-:Y:S04]  /*1d00*/  LDGSTS.E.128 [R27+0x80], [R28.64] ;  /* 0x000800001c1b7fae */ /* 0x0005e8000b921c44 */
.L_x_17:
[----:B------:R-:W-:Y:S05]  /*1d10*/  BSYNC B1 ;  /* 0x0000000000017941 */ /* 0x000fea0003800000 */
.L_x_16:
[----:B-12---:R-:W-:Y:S01]  /*1d20*/  IADD3 R27, R31, 0x20, RZ ;  /* 0x000000201f1b7810 */ /* 0x006fe20007ffe0ff */
[----:B------:R-:W-:Y:S05]  /*1d30*/  @!P1 BRA `(.L_x_15) ;  /* 0x0000025000009947 */ /* 0x000fea0003800000 */
[----:B------:R-:W-:Y:S01]  /*1d40*/  IMAD R30, R11, 0x20, R4 ;  /* 0x000000200b1e7824 */ /* 0x000fe200078e0204 */
[----:B------:R-:W-:Y:S01]  /*1d50*/  BSSY B1, `(.L_x_18) ;  /* 0x0000010000017945 */ /* 0x000fe20003800000 */
[----:B------:R-:W-:-:S03]  /*1d60*/  ISETP.NE.AND P1, PT, R13, 0x2, PT ;  /* 0x000000020d00780c */ /* 0x000fc60003f25270 */
        /* <DEDUP_REMOVED lines=14> */
.L_x_19:
[----:B------:R-:W-:Y:S05]  /*1e50*/  BSYNC B1 ;  /* 0x0000000000017941 */ /* 0x000fea0003800000 */
.L_x_18:
[----:B-1----:R-:W-:Y:S01]  /*1e60*/  IADD3 R27, R31, 0x40, RZ ;  /* 0x000000401f1b7810 */ /* 0x002fe20007ffe0ff */
[----:B------:R-:W-:Y:S05]  /*1e70*/  @!P1 BRA `(.L_x_15) ;  /* 0x0000011000009947 */ /* 0x000fea0003800000 */
[----:B------:R-:W-:Y:S02]  /*1e80*/  IMAD R30, R11, 0x20, R7 ;  /* 0x000000200b1e7824 */ /* 0x000fe400078e0207 */
[----:B------:R-:W-:-:S03]  /*1e90*/  IMAD.MOV.U32 R27, RZ, RZ, R8 ;  /* 0x000000ffff1b7224 */ /* 0x000fc600078e0008 */
[----:B------:R-:W-:-:S04]  /*1ea0*/  ISETP.GE.AND P0, PT, R30, c[0x0][0x180], PT ;  /* 0x000060001e007a0c */ /* 0x000fc80003f06270 */
[----:B------:R-:W-:-:S13]  /*1eb0*/  ISETP.GE.OR P0, PT, R41, c[0x0][0x178], P0 ;  /* 0x00005e0029007a0c */ /* 0x000fda0000706670 */
[----:B------:R-:W-:Y:S05]  /*1ec0*/  @P0 BRA `(.L_x_15) ;  /* 0x000000c000000947 */ /* 0x000fea0003800000 */
[----:B------:R-:W-:Y:S01]  /*1ed0*/  SHF.R.S32.HI R28, RZ, 0x1f, R30 ;  /* 0x0000001fff1c7819 */ /* 0x000fe2000001141e */
[----:B------:R-:W-:Y:S01]  /*1ee0*/  IMAD R27, R16, 0x20, R7 ;  /* 0x00000020101b7824 */ /* 0x000fe200078e0207 */
[----:B------:R-:W-:-:S03]  /*1ef0*/  IADD3 R29, P0, R19, R30, RZ ;  /* 0x0000001e131d7210 */ /* 0x000fc60007f1e0ff */
[----:B------:R-:W-:Y:S01]  /*1f00*/  IMAD R31, R27, 0x2, R26 ;  /* 0x000000021b1f7824 */ /* 0x000fe200078e021a */
[----:B------:R-:W-:Y:S01]  /*1f10*/  LEA.HI.X.SX32 R30, R19, R28, 0x1, P0 ;  /* 0x0000001c131e7211 */ /* 0x000fe200000f0eff */
[----:B------:R-:W-:Y:S01]  /*1f20*/  IMAD.MOV.U32 R27, RZ, RZ, R8 ;  /* 0x000000ffff1b7224 */ /* 0x000fe200078e0008 */
[----:B------:R-:W-:-:S04]  /*1f30*/  LEA R28, P0, R29, c[0x0][0x160], 0x1 ;  /* 0x000058001d1c7a11 */ /* 0x000fc800078008ff */
[----:B------:R-:W-:-:S05]  /*1f40*/  LEA.HI.X R29, R29, c[0x0][0x164], R30, 0x1, P0 ;  /* 0x000059001d1d7a11 */ /* 0x000fca00000f0c1e */
[----:B------:R-:W-:Y:S01]  /*1f50*/  @!PT LDS RZ, [RZ] ;  /* 0x00000000fffff984 */ /* 0x000fe20000000800 */
[----:B------:R-:W-:Y:S01]  /*1f60*/  @!PT LDS RZ, [RZ] ;  /* 0x00000000fffff984 */ /* 0x000fe20000000800 */
[----:B------:R-:W-:Y:S01]  /*1f70*/  @!PT LDS RZ, [RZ] ;  /* 0x00000000fffff984 */ /* 0x000fe20000000800 */
[----:B------:R1:W-:Y:S04]  /*1f80*/  LDGSTS.E.128 [R31+0x80], [R28.64] ;  /* 0x000800001c1f7fae */ /* 0x0003e8000b921c44 */
.L_x_15:
[----:B------:R-:W-:Y:S05]  /*1f90*/  BSYNC B0 ;  /* 0x0000000000007941 */ /* 0x000fea0003800000 */
.L_x_14:
[----:B------:R-:W-:Y:S01]  /*1fa0*/  ISETP.GE.U32.AND P4, PT, R38, 0x60, PT ;  /* 0x000000602600780c */ /* 0x000fe20003f86070 */
[----:B------:R-:W-:-:S12]  /*1fb0*/  BSSY B0, `(.L_x_20) ;  /* 0x0000064000007945 */ /* 0x000fd80003800000 */
[----:B------:R-:W-:Y:S05]  /*1fc0*/  @!P4 BRA `(.L_x_21) ;  /* 0x000006200000c947 */ /* 0x000fea0003800000 */
[----:B------:R-:W-:Y:S02]  /*1fd0*/  IMAD.SHL.U32 R34, R27, 0x8, RZ ;  /* 0x000000081b227824 */ /* 0x000fe400078e00ff */
.L_x_24:
[C---:B------:R-:W-:Y:S01]  /*1fe0*/  IADD3 R32, R27.reuse, 0x40, RZ ;  /* 0x000000401b207810 */ /* 0x040fe20007ffe0ff */
[----:B------:R-:W-:Y:S01]  /*1ff0*/  BSSY B1, `(.L_x_22) ;  /* 0x000005c000017945 */ /* 0x000fe20003800000 */
[----:B-1----:R-:W-:Y:S02]  /*2000*/  IADD3 R28, R27, 0x20, RZ ;  /* 0x000000201b1c7810 */ /* 0x002fe40007ffe0ff */
[----:B------:R-:W-:Y:S02]  /*2010*/  SHF.R.S32.HI R33, RZ, 0x1f, R32 ;  /* 0x0000001fff217819 */ /* 0x000fe40000011420 */
[----:B------:R-:W-:Y:S02]  /*2020*/  SHF.R.S32.HI R29, RZ, 0x1f, R34 ;  /* 0x0000001fff1d7819 */ /* 0x000fe40000011422 */
[----:B------:R-:W-:Y:S02]  /*2030*/  IADD3 R30, R34, 0x100, RZ ;  /* 0x00000100221e7810 */ /* 0x000fe40007ffe0ff */
[----:B------:R-:W-:-:S02]  /*2040*/  SHF.R.S32.HI R31, RZ, 0x1f, R28 ;  /* 0x0000001fff1f7819 */ /* 0x000fc4000001141c */
[----:B------:R-:W-:Y:S02]  /*2050*/  LEA.HI R32, R33, R32, RZ, 0x2 ;  /* 0x0000002021207211 */ /* 0x000fe400078f10ff */
[----:B------:R-:W-:Y:S02]  /*2060*/  LEA.HI R29, R29, R34, RZ, 0x5 ;  /* 0x000000221d1d7211 */ /* 0x000fe400078f28ff */
[----:B------:R-:W-:Y:S02]  /*2070*/  SHF.R.S32.HI R33, RZ, 0x1f, R30 ;  /* 0x0000001fff217819 */ /* 0x000fe4000001141e */
[----:B------:R-:W-:Y:S02]  /*2080*/  IADD3 R35, R34, 0x200, RZ ;  /* 0x0000020022237810 */ /* 0x000fe40007ffe0ff */
[----:B------:R-:W-:Y:S02]  /*2090*/  LEA.HI R31, R31, R28, RZ, 0x2 ;  /* 0x0000001c1f1f7211 */ /* 0x000fe400078f10ff */
[----:B------:R-:W-:-:S02]  /*20a0*/  SHF.R.S32.HI R28, RZ, 0x1f, R27 ;  /* 0x0000001fff1c7819 */ /* 0x000fc4000001141b */
[----:B------:R-:W-:Y:S02]  /*20b0*/  LOP3.LUT R29, R29, 0xffffffe0, RZ, 0xc0, !PT ;  /* 0xffffffe01d1d7812 */ /* 0x000fe400078ec0ff */
[----:B------:R-:W-:Y:S02]  /*20c0*/  LEA.HI R33, R33, R30, RZ, 0x5 ;  /* 0x0000001e21217211 */ /* 0x000fe400078f28ff */
[----:B------:R-:W-:Y:S01]  /*20d0*/  SHF.R.S32.HI R36, RZ, 0x1f, R35 ;  /* 0x0000001fff247819 */ /* 0x000fe20000011423 */
[----:B------:R-:W-:Y:S01]  /*20e0*/  IMAD.IADD R43, R34, 0x1, -R29 ;  /* 0x00000001222b7824 */ /* 0x000fe200078e0a1d */
[----:B------:R-:W-:Y:S02]  /*20f0*/  LEA.HI R28, R28, R27, RZ, 0x2 ;  /* 0x0000001b1c1c7211 */ /* 0x000fe400078f10ff */
[----:B------:R-:W-:Y:S01]  /*2100*/  LOP3.LUT R33, R33, 0xffffffe0, RZ, 0xc0, !PT ;  /* 0xffffffe021217812 */ /* 0x000fe200078ec0ff */
[----:B------:R-:W-:Y:S01]  /*2110*/  IMAD R37, R11, 0x20, R43 ;  /* 0x000000200b257824 */ /* 0x000fe200078e022b */
[----:B------:R-:W-:-:S02]  /*2120*/  LEA.HI R36, R36, R35, RZ, 0x5 ;  /* 0x0000002324247211 */ /* 0x000fc400078f28ff */
[----:B------:R-:W-:Y:S01]  /*2130*/  SHF.R.S32.HI R48, RZ, 0x2, R28 ;  /* 0x00000002ff307819 */ /* 0x000fe2000001141c */
[----:B------:R-:W-:Y:S01]  /*2140*/  IMAD.IADD R47, R30, 0x1, -R33 ;  /* 0x000000011e2f7824 */ /* 0x000fe200078e0a21 */
[----:B------:R-:W-:Y:S02]  /*2150*/  LOP3.LUT R36, R36, 0xffffffe0, RZ, 0xc0, !PT ;  /* 0xffffffe024247812 */ /* 0x000fe400078ec0ff */
[----:B------:R-:W-:Y:S01]  /*2160*/  SHF.R.S32.HI R50, RZ, 0x2, R31 ;  /* 0x00000002ff327819 */ /* 0x000fe2000001141f */
[----:B------:R-:W-:Y:S01]  /*2170*/  IMAD R28, R3, 0x80, R48 ;  /* 0x00000080031c7824 */ /* 0x000fe200078e0230 */
[----:B------:R-:W-:Y:S01]  /*2180*/  ISETP.GE.AND P1, PT, R37, c[0x0][0x180], PT ;  /* 0x0000600025007a0c */ /* 0x000fe20003f26270 */
[----:B------:R-:W-:Y:S01]  /*2190*/  IMAD R46, R11, 0x20, R47 ;  /* 0x000000200b2e7824 */ /* 0x000fe200078e022f */
[----:B------:R-:W-:Y:S01]  /*21a0*/  SHF.R.S32.HI R52, RZ, 0x2, R32 ;  /* 0x00000002ff347819 */ /* 0x000fe20000011420 */
[----:B------:R-:W-:Y:S01]  /*21b0*/  IMAD.IADD R49, R35, 0x1, -R36 ;  /* 0x0000000123317824 */ /* 0x000fe200078e0a24 */
[----:B------:R-:W-:Y:S01]  /*21c0*/  ISETP.GE.OR P1, PT, R28, c[0x0][0x178], P1 ;  /* 0x00005e001c007a0c */ /* 0x000fe20000f26670 */
[----:B------:R-:W-:Y:S01]  /*21d0*/  IMAD R29, R3, 0x80, R50 ;  /* 0x00000080031d7824 */ /* 0x000fe200078e0232 */
[----:B------:R-:W-:Y:S01]  /*21e0*/  ISETP.GE.AND P0, PT, R46, c[0x0][0x180], PT ;  /* 0x000060002e007a0c */ /* 0x000fe20003f06270 */
[----:B------:R-:W-:Y:S01]  /*21f0*/  IMAD R54, R11, 0x20, R49 ;  /* 0x000000200b367824 */ /* 0x000fe200078e0231 */
[----:B------:R-:W-:Y:S01]  /*2200*/  IADD3 R30, R27, 0x60, RZ ;  /* 0x000000601b1e7810 */ /* 0x000fe20007ffe0ff */
[----:B------:R-:W-:Y:S01]  /*2210*/  IMAD R45, R3, 0x80, R52 ;  /* 0x00000080032d7824 */ /* 0x000fe200078e0234 */
[----:B------:R-:W-:-:S02]  /*2220*/  ISETP.GE.OR P0, PT, R29, c[0x0][0x178], P0 ;  /* 0x00005e001d007a0c */ /* 0x000fc40000706670 */
[----:B------:R-:W-:Y:S02]  /*2230*/  ISETP.GE.AND P2, PT, R54, c[0x0][0x180], PT ;  /* 0x0000600036007a0c */ /* 0x000fe40003f46270 */
[----:B------:R-:W-:Y:S02]  /*2240*/  SHF.R.S32.HI R31, RZ, 0x1f, R30 ;  /* 0x0000001fff1f7819 */ /* 0x000fe4000001141e */
[----:B------:R-:W-:Y:S01]  /*2250*/  ISETP.GE.OR P2, PT, R45, c[0x0][0x178], P2 ;  /* 0x00005e002d007a0c */ /* 0x000fe20001746670 */
[----:B------:R-:W-:Y:S01]  /*2260*/  @!P1 IMAD R28, R28, c[0x0][0x180], RZ ;  /* 0x000060001c1c9a24 */ /* 0x000fe200078e02ff */
[----:B------:R-:W-:Y:S02]  /*2270*/  IADD3 R32, R34, 0x300, RZ ;  /* 0x0000030022207810 */ /* 0x000fe40007ffe0ff */
[----:B------:R-:W-:Y:S02]  /*2280*/  @!P1 SHF.R.S32.HI R33, RZ, 0x1f, R37 ;  /* 0x0000001fff219819 */ /* 0x000fe40000011425 */
[----:B------:R-:W-:Y:S01]  /*2290*/  LEA.HI R36, R31, R30, RZ, 0x2 ;  /* 0x0000001e1f247211 */ /* 0x000fe200078f10ff */
[----:B------:R-:W-:Y:S01]  /*22a0*/  @!P0 IMAD R29, R29, c[0x0][0x180], RZ ;  /* 0x000060001d1d8a24 */ /* 0x000fe200078e02ff */
[----:B------:R-:W-:-:S02]  /*22b0*/  @!P1 IADD3 R37, P5, R37, R28, RZ ;  /* 0x0000001c25259210 */ /* 0x000fc40007fbe0ff */
[----:B------:R-:W-:Y:S02]  /*22c0*/  SHF.R.S32.HI R31, RZ, 0x1f, R32 ;  /* 0x0000001fff1f7819 */ /* 0x000fe40000011420 */
[----:B------:R-:W-:Y:S02]  /*22d0*/  @!P1 LEA.HI.X.SX32 R44, R28, R33, 0x1, P5 ;  /* 0x000000211c2c9211 */ /* 0x000fe400028f0eff */
[----:B------:R-:W-:Y:S02]  /*22e0*/  @!P0 SHF.R.S32.HI R42, RZ, 0x1f, R46 ;  /* 0x0000001fff2a8819 */ /* 0x000fe4000001142e */
[----:B------:R-:W-:Y:S02]  /*22f0*/  @!P0 IADD3 R35, P6, R46, R29, RZ ;  /* 0x0000001d2e238210 */ /* 0x000fe40007fde0ff */
[----:B------:R-:W-:Y:S01]  /*2300*/  LEA.HI R30, R31, R32, RZ, 0x5 ;  /* 0x000000201f1e7211 */ /* 0x000fe200078f28ff */
[----:B------:R-:W-:Y:S01]  /*2310*/  @!P2 IMAD R31, R45, c[0x0][0x180], RZ ;  /* 0x000060002d1faa24 */ /* 0x000fe200078e02ff */
[----:B------:R-:W-:-:S02]  /*2320*/  @!P1 LEA R28, P5, R37, c[0x0][0x160], 0x1 ;  /* 0x00005800251c9a11 */ /* 0x000fc400078a08ff */
[----:B------:R-:W-:Y:S02]  /*2330*/  @!P0 LEA.HI.X.SX32 R46, R29, R42, 0x1, P6 ;  /* 0x0000002a1d2e8211 */ /* 0x000fe400030f0eff */
[----:B------:R-:W-:Y:S01]  /*2340*/  @!P1 LEA.HI.X R29, R37, c[0x0][0x164], R44, 0x1, P5 ;  /* 0x00005900251d9a11 */ /* 0x000fe200028f0c2c */
[----:B------:R-:W-:Y:S01]  /*2350*/  @!P2 IMAD R37, R52, 0x20, R49 ;  /* 0x000000203425a824 */ /* 0x000fe200078e0231 */
[----:B------:R-:W-:Y:S02]  /*2360*/  LOP3.LUT R33, R30, 0xffffffe0, RZ, 0xc0, !PT ;  /* 0xffffffe01e217812 */ /* 0x000fe400078ec0ff */
[----:B------:R-:W-:Y:S01]  /*2370*/  @!P2 SHF.R.S32.HI R42, RZ, 0x1f, R54 ;  /* 0x0000001fff2aa819 */ /* 0x000fe20000011436 */
[----:B------:R-:W-:Y:S01]  /*2380*/  @!P2 IMAD R37, R37, 0x2, R26 ;  /* 0x000000022525a824 */ /* 0x000fe200078e021a */
[----:B------:R-:W-:Y:S01]  /*2390*/  @!P2 IADD3 R44, P6, R54, R31, RZ ;  /* 0x0000001f362ca210 */ /* 0x000fe20007fde0ff */
[----:B------:R-:W-:Y:S01]  /*23a0*/  IMAD.IADD R51, R32, 0x1, -R33 ;  /* 0x0000000120337824 */ /* 0x000fe200078e0a21 */
[----:B------:R-:W-:Y:S01]  /*23b0*/  @!P0 LEA R30, P5, R35, c[0x0][0x160], 0x1 ;  /* 0x00005800231e8a11 */ /* 0x000fe200078a08ff */
[----:B------:R-:W-:Y:S01]  /*23c0*/  @!P1 IMAD R33, R48, 0x20, R43 ;  /* 0x0000002030219824 */ /* 0x000fe200078e022b */
[----:B------:R-:W-:-:S02]  /*23d0*/  @!P2 LEA.HI.X.SX32 R45, R31, R42, 0x1, P6 ;  /* 0x0000002a1f2da211 */ /* 0x000fc400030f0eff */
[----:B------:R-:W-:Y:S01]  /*23e0*/  @!P0 LEA.HI.X R31, R35, c[0x0][0x164], R46, 0x1, P5 ;  /* 0x00005900231f8a11 */ /* 0x000fe200028f0c2e */
[----:B------:R-:W-:Y:S01]  /*23f0*/  @!P0 IMAD R35, R50, 0x20, R47 ;  /* 0x0000002032238824 */ /* 0x000fe200078e022f */
[C---:B------:R-:W-:Y:S01]  /*2400*/  @!P2 LEA R32, P5, R44.reuse, c[0x0][0x160], 0x1 ;  /* 0x000058002c20aa11 */ /* 0x040fe200078a08ff */
[----:B------:R-:W-:Y:S01]  /*2410*/  @!P1 IMAD R43, R33, 0x2, R26 ;  /* 0x00000002212b9824 */ /* 0x000fe200078e021a */
[----:B------:R-:W-:Y:S02]  /*2420*/  SHF.R.S32.HI R36, RZ, 0x2, R36 ;  /* 0x00000002ff247819 */ /* 0x000fe40000011424 */
[----:B------:R-:W-:Y:S01]  /*2430*/  @!P2 LEA.HI.X R33, R44, c[0x0][0x164], R45, 0x1, P5 ;  /* 0x000059002c21aa11 */ /* 0x000fe200028f0c2d */
[----:B------:R-:W-:Y:S01]  /*2440*/  @!P0 IMAD R45, R35, 0x2, R26 ;  /* 0x00000002232d8824 */ /* 0x000fe200078e021a */
[----:B------:R-:W-:Y:S01]  /*2450*/  @!PT LDS RZ, [RZ] ;  /* 0x00000000fffff984 */ /* 0x000fe20000000800 */
[----:B------:R-:W-:Y:S01]  /*2460*/  @!PT LDS RZ, [RZ] ;  /* 0x00000000fffff984 */ /* 0x000fe20000000800 */
[----:B------:R-:W-:Y:S01]  /*2470*/  @!PT LDS RZ, [RZ] ;  /* 0x00000000fffff984 */ /* 0x000fe20000000800 */
[----:B------:R1:W-:Y:S01]  /*2480*/  @!P1 LDGSTS.E.128 [R43+0x80], [R28.64] ;  /* 0x000800001c2b9fae */ /* 0x0003e2000b921c44 */
[----:B------:R-:W-:Y:S01]  /*2490*/  IMAD R44, R11, 0x20, R51 ;  /* 0x000000200b2c7824 */ /* 0x000fe200078e0233 */
[----:B------:R-:W-:Y:S01]  /*24a0*/  IADD3 R35, R27, 0x80, RZ ;  /* 0x000000801b237810 */ /* 0x000fe20007ffe0ff */
[----:B------:R-:W-:Y:S01]  /*24b0*/  IMAD R42, R3, 0x80, R36 ;  /* 0x00000080032a7824 */ /* 0x000fe200078e0224 */
[----:B------:R1:W-:Y:S01]  /*24c0*/  @!P0 LDGSTS.E.128 [R45+0x80], [R30.64] ;  /* 0x000800001e2d8fae */ /* 0x0003e2000b921c44 */
[----:B------:R-:W-:-:S02]  /*24d0*/  ISETP.GE.AND P0, PT, R27, 0x180, PT ;  /* 0x000001801b00780c */ /* 0x000fc40003f06270 */
[----:B------:R-:W-:Y:S01]  /*24e0*/  ISETP.GE.AND P1, PT, R44, c[0x0][0x180], PT ;  /* 0x000060002c007a0c */ /* 0x000fe20003f26270 */
[----:B------:R1:W-:Y:S03]  /*24f0*/  @!P2 LDGSTS.E.128 [R37+0x80], [R32.64] ;  /* 0x000800002025afae */ /* 0x0003e6000b921c44 */
[----:B------:R-:W-:-:S13]  /*2500*/  ISETP.GE.OR P1, PT, R42, c[0x0][0x178], P1 ;  /* 0x00005e002a007a0c */ /* 0x000fda0000f26670 */
[----:B------:R-:W-:Y:S05]  /*2510*/  @P1 BRA `(.L_x_23) ;  /* 0x0000009000001947 */ /* 0x000fea0003800000 */
[----:B-1----:R-:W-:Y:S01]  /*2520*/  IMAD R27, R42, c[0x0][0x180], RZ ;  /* 0x000060002a1b7a24 */ /* 0x002fe200078e02ff */
[----:B------:R-:W-:-:S04]  /*2530*/  SHF.R.S32.HI R28, RZ, 0x1f, R44 ;  /* 0x0000001fff1c7819 */ /* 0x000fc8000001142c */
[----:B------:R-:W-:-:S04]  /*2540*/  IADD3 R29, P1, R44, R27, RZ ;  /* 0x0000001b2c1d7210 */ /* 0x000fc80007f3e0ff */
[----:B------:R-:W-:Y:S01]  /*2550*/  LEA.HI.X.SX32 R30, R27, R28, 0x1, P1 ;  /* 0x0000001c1b1e7211 */ /* 0x000fe200008f0eff */
[----:B------:R-:W-:Y:S01]  /*2560*/  IMAD R27, R36, 0x20, R51 ;  /* 0x00000020241b7824 */ /* 0x000fe200078e0233 */
[----:B------:R-:W-:-:S03]  /*2570*/  LEA R28, P1, R29, c[0x0][0x160], 0x1 ;  /* 0x000058001d1c7a11 */ /* 0x000fc600078208ff */
[----:B------:R-:W-:Y:S01]  /*2580*/  IMAD R27, R27, 0x2, R26 ;  /* 0x000000021b1b7824 */ /* 0x000fe200078e021a */
[----:B------:R-:W-:-:S05]  /*2590*/  LEA.HI.X R29, R29, c[0x0][0x164], R30, 0x1, P1 ;  /* 0x000059001d1d7a11 */ /* 0x000fca00008f0c1e */
[----:B------:R1:W-:Y:S04]  /*25a0*/  LDGSTS.E.128 [R27+0x80], [R28.64] ;  /* 0x000800001c1b7fae */ /* 0x0003e8000b921c44 */
.L_x_23:
[----:B-1----:R-:W-:Y:S05]  /*25b0*/  BSYNC B1 ;  /* 0x0000000000017941 */ /* 0x002fea0003800000 */
.L_x_22:
[----:B------:R-:W-:Y:S01]  /*25c0*/  IMAD.MOV.U32 R27, RZ, RZ, R35 ;  /* 0x000000ffff1b7224 */ /* 0x000fe200078e0023 */
[----:B------:R-:W-:Y:S01]  /*25d0*/  IADD3 R34, R34, 0x400, RZ ;  /* 0x0000040022227810 */ /* 0x000fe20007ffe0ff */
[----:B------:R-:W-:Y:S05]  /*25e0*/  @!P0 BRA `(.L_x_24) ;  /* 0xfffff9f000008947 */ /* 0x000fea000383ffff */
.L_x_21:
[----:B------:R-:W-:Y:S05]  /*25f0*/  BSYNC B0 ;  /* 0x0000000000007941 */ /* 0x000fea0003800000 */
.L_x_20:
[----:B------:R-:W2:Y:S01]  /*2600*/  S2R R27, SR_TID.X ;  /* 0x00000000001b7919 */ /* 0x000ea20000002100 */
[----:B------:R-:W-:Y:S01]  /*2610*/  BSSY B0, `(.L_x_25) ;  /* 0x000003f000007945 */ /* 0x000fe20003800000 */
[----:B--2---:R-:W-:Y:S01]  /*2620*/  IMAD.MOV.U32 R34, RZ, RZ, R27 ;  /* 0x000000ffff227224 */ /* 0x004fe200078e001b */
[----:B------:R-:W-:Y:S05]  /*2630*/  @!P3 BRA `(.L_x_26) ;  /* 0x000003c00000b947 */ /* 0x000fea0003800000 */
[----:B-1----:R-:W-:Y:S01]  /*2640*/  IMAD R28, R11, 0x20, R12 ;  /* 0x000000200b1c7824 */ /* 0x002fe200078e020c */
[----:B------:R-:W-:Y:S01]  /*2650*/  ISETP.GE.AND P0, PT, R21, c[0x0][0x17c], PT ;  /* 0x00005f0015007a0c */ /* 0x000fe20003f06270 */
[----:B------:R-:W-:Y:S01]  /*2660*/  BSSY B1, `(.L_x_27) ;  /* 0x0000010000017945 */ /* 0x000fe20003800000 */
[----:B------:R-:W-:Y:S02]  /*2670*/  ISETP.NE.AND P1, PT, R13, 0x1, PT ;  /* 0x000000010d00780c */ /* 0x000fe40003f25270 */
[----:B------:R-:W-:-:S13]  /*2680*/  ISETP.GE.OR P0, PT, R28, c[0x0][0x180], P0 ;  /* 0x000060001c007a0c */ /* 0x000fda0000706670 */
[----:B------:R-:W-:Y:S05]  /*2690*/  @P0 BRA `(.L_x_28) ;  /* 0x000000c000000947 */ /* 0x000fea0003800000 */
[----:B------:R-:W-:Y:S02]  /*26a0*/  IMAD R28, R28, c[0x0][0x17c], RZ ;  /* 0x00005f001c1c7a24 */ /* 0x000fe400078e02ff */
[----:B------:R-:W-:-:S03]  /*26b0*/  IMAD R31, R12, 0x80, R2 ;  /* 0x000000800c1f7824 */ /* 0x000fc600078e0202 */
[----:B------:R-:W-:Y:S01]  /*26c0*/  SHF.R.S32.HI R30, RZ, 0x1f, R28 ;  /* 0x0000001fff1e7819 */ /* 0x000fe2000001141c */
[----:B------:R-:W-:Y:S01]  /*26d0*/  IMAD R31, R31, 0x2, R26 ;  /* 0x000000021f1f7824 */ /* 0x000fe200078e021a */
[----:B------:R-:W-:-:S04]  /*26e0*/  IADD3 R29, P0, R21, R28, RZ ;  /* 0x0000001c151d7210 */ /* 0x000fc80007f1e0ff */
[----:B------:R-:W-:Y:S02]  /*26f0*/  LEA.HI.X.SX32 R30, R21, R30, 0x1, P0 ;  /* 0x0000001e151e7211 */ /* 0x000fe400000f0eff */
[----:B------:R-:W-:-:S04]  /*2700*/  LEA R28, P0, R29, c[0x0][0x168], 0x1 ;  /* 0x00005a001d1c7a11 */ /* 0x000fc800078008ff */
[----:B------:R-:W-:-:S05]  /*2710*/  LEA.HI.X R29, R29, c[0x0][0x16c], R30, 0x1, P0 ;  /* 0x00005b001d1d7a11 */ /* 0x000fca00000f0c1e */
[----:B------:R-:W-:Y:S01]  /*2720*/  @!PT LDS RZ, [RZ] ;  /* 0x00000000fffff984 */ /* 0x000fe20000000800 */
[----:B------:R-:W-:Y:S01]  /*2730*/  @!PT LDS RZ, [RZ] ;  /* 0x00000000fffff984 */ /* 0x000fe20000000800 */
[----:B------:R-:W-:Y:S01]  /*2740*/  @!PT LDS RZ, [RZ] ;  /* 0x00000000fffff984 */ /* 0x000fe20000000800 */
[----:B------:R1:W-:Y:S04]  /*2750*/  LDGSTS.E.128 [R31+0x6080], [R28.64] ;  /* 0x060800001c1f7fae */ /* 0x0003e8000b921c44 */
.L_x_28:
[----:B------:R-:W-:Y:S05]  /*2760*/  BSYNC B1 ;  /* 0x0000000000017941 */ /* 0x000fea0003800000 */
.L_x_27:
[----:B------:R-:W-:Y:S01]  /*2770*/  IADD3 R34, R27, 0x20, RZ ;  /* 0x000000201b227810 */ /* 0x000fe20007ffe0ff */
        /* <DEDUP_REMOVED lines=19> */
.L_x_30:
[----:B------:R-:W-:Y:S05]  /*28b0*/  BSYNC B1 ;  /* 0x0000000000017941 */ /* 0x000fea0003800000 */
.L_x_29:
[----:B------:R-:W-:Y:S01]  /*28c0*/  IADD3 R34, R27, 0x40, RZ ;  /* 0x000000401b227810 */ /* 0x000fe20007ffe0ff */
[----:B------:R-:W-:Y:S05]  /*28d0*/  @!P1 BRA `(.L_x_26) ;  /* 0x0000012000009947 */ /* 0x000fea0003800000 */
[----:B-1----:R-:W-:Y:S01]  /*28e0*/  IMAD R29, R11, 0x20, R20 ;  /* 0x000000200b1d7824 */ /* 0x002fe200078e0214 */
[----:B------:R-:W-:Y:S01]  /*28f0*/  ISETP.GE.AND P0, PT, R24, c[0x0][0x17c], PT ;  /* 0x00005f0018007a0c */ /* 0x000fe20003f06270 */
[----:B------:R-:W-:-:S03]  /*2900*/  IMAD.MOV.U32 R34, RZ, RZ, R8 ;  /* 0x000000ffff227224 */ /* 0x000fc600078e0008 */
[----:B------:R-:W-:-:S13]  /*2910*/  ISETP.GE.OR P0, PT, R29, c[0x0][0x180], P0 ;  /* 0x000060001d007a0c */ /* 0x000fda0000706670 */
[----:B------:R-:W-:Y:S05]  /*2920*/  @P0 BRA `(.L_x_26) ;  /* 0x000000d000000947 */ /* 0x000fea0003800000 */
[----:B------:R-:W-:Y:S02]  /*2930*/  IMAD R29, R29, c[0x0][0x17c], RZ ;  /* 0x00005f001d1d7a24 */ /* 0x000fe400078e02ff */
[----:B------:R-:W-:-:S03]  /*2940*/  IMAD.MOV.U32 R34, RZ, RZ, R8 ;  /* 0x000000ffff227224 */ /* 0x000fc600078e0008 */
[----:B------:R-:W-:Y:S02]  /*2950*/  SHF.R.S32.HI R31, RZ, 0x1f, R29 ;  /* 0x0000001fff1f7819 */ /* 0x000fe4000001141d */
[----:B------:R-:W-:-:S04]  /*2960*/  IADD3 R29, P0, R24, R29, RZ ;  /* 0x0000001d181d7210 */ /* 0x000fc80007f1e0ff */
[----:B------:R-:W-:Y:S01]  /*2970*/  LEA.HI.X.SX32 R30, R24, R31, 0x1, P0 ;  /* 0x0000001f181e7211 */ /* 0x000fe200000f0eff */
[----:B------:R-:W-:Y:S01]  /*2980*/  IMAD R31, R20, 0x80, R9 ;  /* 0x00000080141f7824 */ /* 0x000fe200078e0209 */
[----:B------:R-:W-:-:S03]  /*2990*/  LEA R28, P0, R29, c[0x0][0x168], 0x1 ;  /* 0x00005a001d1c7a11 */ /* 0x000fc600078008ff */
[----:B------:R-:W-:Y:S01]  /*29a0*/  IMAD R31, R31, 0x2, R26 ;  /* 0x000000021f1f7824 */ /* 0x000fe200078e021a */
[----:B------:R-:W-:-:S05]  /*29b0*/  LEA.HI.X R29, R29, c[0x0][0x16c], R30, 0x1, P0 ;  /* 0x00005b001d1d7a11 */ /* 0x000fca00000f0c1e */
[----:B------:R-:W-:Y:S01]  /*29c0*/  @!PT LDS RZ, [RZ] ;  /* 0x00000000fffff984 */ /* 0x000fe20000000800 */
[----:B------:R-:W-:Y:S01]  /*29d0*/  @!PT LDS RZ, [RZ] ;  /* 0x00000000fffff984 */ /* 0x000fe20000000800 */
[----:B------:R-:W-:Y:S01]  /*29e0*/  @!PT LDS RZ, [RZ] ;  /* 0x00000000fffff984 */ /* 0x000fe20000000800 */
[----:B------:R1:W-:Y:S04]  /*29f0*/  LDGSTS.E.128 [R31+0x6080], [R28.64] ;  /* 0x060800001c1f7fae */ /* 0x0003e8000b921c44 */
.L_x_26:
[----:B------:R-:W-:Y:S05]  /*2a00*/  BSYNC B0 ;  /* 0x0000000000007941 */ /* 0x000fea0003800000 */
.L_x_25:
[----:B------:R-:W-:Y:S01]  /*2a10*/  BSSY B0, `(.L_x_31) ;  /* 0x0000062000007945 */ /* 0x000fe20003800000 */
[----:B------:R-:W-:Y:S05]  /*2a20*/  @!P4 BRA `(.L_x_32) ;  /* 0x000006000000c947 */ /* 0x000fea0003800000 */
.L_x_35:
[C---:B------:R-:W-:Y:S01]  /*2a30*/  IADD3 R30, R34.reuse, 0x20, RZ ;  /* 0x00000020221e7810 */ /* 0x040fe20007ffe0ff */
[C---:B-1----:R-:W-:Y:S01]  /*2a40*/  IMAD.SHL.U32 R28, R34.reuse, 0x8, RZ ;  /* 0x00000008221c7824 */ /* 0x042fe200078e00ff */
[----:B------:R-:W-:Y:S01]  /*2a50*/  IADD3 R32, R34, 0x40, RZ ;  /* 0x0000004022207810 */ /* 0x000fe20007ffe0ff */
[----:B------:R-:W-:Y:S01]  /*2a60*/  BSSY B1, `(.L_x_33) ;  /* 0x000005b000017945 */ /* 0x000fe20003800000 */
[----:B------:R-:W-:Y:S02]  /*2a70*/  SHF.R.S32.HI R31, RZ, 0x1f, R30 ;  /* 0x0000001fff1f7819 */ /* 0x000fe4000001141e */
[----:B------:R-:W-:Y:S01]  /*2a80*/  SHF.R.S32.HI R29, RZ, 0x1f, R28 ;  /* 0x0000001fff1d7819 */ /* 0x000fe2000001141c */
[----:B------:R-:W-:Y:S01]  /*2a90*/  IMAD.SHL.U32 R36, R32, 0x8, RZ ;  /* 0x0000000820247824 */ /* 0x000fe200078e00ff */
[----:B------:R-:W-:Y:S01]  /*2aa0*/  LEA.HI R31, R31, R30, RZ, 0x4 ;  /* 0x0000001e1f1f7211 */ /* 0x000fe200078f20ff */
[----:B------:R-:W-:Y:S01]  /*2ab0*/  IMAD.SHL.U32 R30, R30, 0x8, RZ ;  /* 0x000000081e1e7824 */ /* 0x000fe200078e00ff */
[----:B------:R-:W-:-:S02]  /*2ac0*/  LEA.HI R29, R29, R28, RZ, 0x7 ;  /* 0x0000001c1d1d7211 */ /* 0x000fc400078f38ff */
[----:B------:R-:W-:Y:S02]  /*2ad0*/  SHF.R.S32.HI R37, RZ, 0x1f, R36 ;  /* 0x0000001fff257819 */ /* 0x000fe40000011424 */
[----:B------:R-:W-:Y:S02]  /*2ae0*/  SHF.R.S32.HI R33, RZ, 0x1f, R30 ;  /* 0x0000001fff217819 */ /* 0x000fe4000001141e */
[----:B------:R-:W-:Y:S02]  /*2af0*/  LOP3.LUT R29, R29, 0xffffff80, RZ, 0xc0, !PT ;  /* 0xffffff801d1d7812 */ /* 0x000fe400078ec0ff */
[----:B------:R-:W-:Y:S02]  /*2b00*/  LEA.HI R33, R33, R30, RZ, 0x7 ;  /* 0x0000001e21217211 */ /* 0x000fe400078f38ff */
[----:B------:R-:W-:Y:S01]  /*2b10*/  LEA.HI R37, R37, R36, RZ, 0x7 ;  /* 0x0000002425257211 */ /* 0x000fe200078f38ff */
[----:B------:R-:W-:Y:S01]  /*2b20*/  IMAD.IADD R43, R28, 0x1, -R29 ;  /* 0x000000011c2b7824 */ /* 0x000fe200078e0a1d */
[----:B------:R-:W-:-:S02]  /*2b30*/  SHF.R.S32.HI R29, RZ, 0x1f, R34 ;  /* 0x0000001fff1d7819 */ /* 0x000fc40000011422 */
[----:B------:R-:W-:Y:S01]  /*2b40*/  SHF.R.S32.HI R35, RZ, 0x1f, R32 ;  /* 0x0000001fff237819 */ /* 0x000fe20000011420 */
[----:B------:R-:W-:Y:S01]  /*2b50*/  IMAD R45, R6, 0x80, R43 ;  /* 0x00000080062d7824 */ /* 0x000fe200078e022b */
[----:B------:R-:W-:Y:S02]  /*2b60*/  LOP3.LUT R33, R33, 0xffffff80, RZ, 0xc0, !PT ;  /* 0xffffff8021217812 */ /* 0x000fe400078ec0ff */
[----:B------:R-:W-:Y:S02]  /*2b70*/  LOP3.LUT R37, R37, 0xffffff80, RZ, 0xc0, !PT ;  /* 0xffffff8025257812 */ /* 0x000fe400078ec0ff */
[----:B------:R-:W-:Y:S01]  /*2b80*/  LEA.HI R29, R29, R34, RZ, 0x4 ;  /* 0x000000221d1d7211 */ /* 0x000fe200078f20ff */
[----:B------:R-:W-:Y:S01]  /*2b90*/  IMAD.IADD R47, R30, 0x1, -R33 ;  /* 0x000000011e2f7824 */ /* 0x000fe200078e0a21 */
[----:B------:R-:W-:Y:S01]  /*2ba0*/  LEA.HI R35, R35, R32, RZ, 0x4 ;  /* 0x0000002023237211 */ /* 0x000fe200078f20ff */
[----:B------:R-:W-:Y:S01]  /*2bb0*/  IMAD.IADD R37, R36, 0x1, -R37 ;  /* 0x0000000124257824 */ /* 0x000fe200078e0a25 */
[----:B------:R-:W-:Y:S01]  /*2bc0*/  SHF.R.S32.HI R42, RZ, 0x4, R29 ;  /* 0x00000004ff2a7819 */ /* 0x000fe2000001141d */
[C---:B------:R-:W-:Y:S01]  /*2bd0*/  IMAD R48, R6.reuse, 0x80, R47 ;  /* 0x0000008006307824 */ /* 0x040fe200078e022f */
[----:B------:R-:W-:Y:S01]  /*2be0*/  SHF.R.S32.HI R44, RZ, 0x4, R31 ;  /* 0x00000004ff2c7819 */ /* 0x000fe2000001141f */
[----:B------:R-:W-:Y:S01]  /*2bf0*/  IMAD R51, R6, 0x80, R37 ;  /* 0x0000008006337824 */ /* 0x000fe200078e0225 */
[----:B------:R-:W-:Y:S01]  /*2c00*/  SHF.R.S32.HI R50, RZ, 0x4, R35 ;  /* 0x00000004ff327819 */ /* 0x000fe20000011423 */
[C---:B------:R-:W-:Y:S01]  /*2c10*/  IMAD R33, R11.reuse, 0x20, R42 ;  /* 0x000000200b217824 */ /* 0x040fe200078e022a */
[----:B------:R-:W-:Y:S01]  /*2c20*/  IADD3 R28, R34, 0x60, RZ ;  /* 0x00000060221c7810 */ /* 0x000fe20007ffe0ff */
[----:B------:R-:W-:Y:S01]  /*2c30*/  IMAD R46, R11, 0x20, R44 ;  /* 0x000000200b2e7824 */ /* 0x000fe200078e022c */
[----:B------:R-:W-:Y:S01]  /*2c40*/  ISETP.GE.AND P1, PT, R45, c[0x0][0x17c], PT ;  /* 0x00005f002d007a0c */ /* 0x000fe20003f26270 */
[----:B------:R-:W-:Y:S01]  /*2c50*/  IMAD R49, R11, 0x20, R50 ;  /* 0x000000200b317824 */ /* 0x000fe200078e0232 */
[----:B------:R-:W-:Y:S01]  /*2c60*/  ISETP.GE.AND P0, PT, R48, c[0x0][0x17c], PT ;  /* 0x00005f0030007a0c */ /* 0x000fe20003f06270 */
[----:B------:R-:W-:Y:S01]  /*2c70*/  IMAD.SHL.U32 R32, R28, 0x8, RZ ;  /* 0x000000081c207824 */ /* 0x000fe200078e00ff */
[----:B------:R-:W-:-:S02]  /*2c80*/  ISETP.GE.AND P2, PT, R51, c[0x0][0x17c], PT ;  /* 0x00005f0033007a0c */ /* 0x000fc40003f46270 */
[----:B------:R-:W-:Y:S02]  /*2c90*/  ISETP.GE.OR P1, PT, R33, c[0x0][0x180], P1 ;  /* 0x0000600021007a0c */ /* 0x000fe40000f26670 */
[----:B------:R-:W-:Y:S02]  /*2ca0*/  ISETP.GE.OR P0, PT, R46, c[0x0][0x180], P0 ;  /* 0x000060002e007a0c */ /* 0x000fe40000706670 */
[----:B------:R-:W-:Y:S02]  /*2cb0*/  ISETP.GE.OR P2, PT, R49, c[0x0][0x180], P2 ;  /* 0x0000600031007a0c */ /* 0x000fe40001746670 */
[----:B------:R-:W-:-:S04]  /*2cc0*/  SHF.R.S32.HI R29, RZ, 0x1f, R32 ;  /* 0x0000001fff1d7819 */ /* 0x000fc80000011420 */
[----:B------:R-:W-:Y:S02]  /*2cd0*/  LEA.HI R30, R29, R32, RZ, 0x7 ;  /* 0x000000201d1e7211 */ /* 0x000fe400078f38ff */
[----:B------:R-:W-:Y:S02]  /*2ce0*/  SHF.R.S32.HI R29, RZ, 0x1f, R28 ;  /* 0x0000001fff1d7819 */ /* 0x000fe4000001141c */
[----:B------:R-:W-:Y:S01]  /*2cf0*/  LOP3.LUT R31, R30, 0xffffff80, RZ, 0xc0, !PT ;  /* 0xffffff801e1f7812 */ /* 0x000fe200078ec0ff */
[----:B------:R-:W-:Y:S01]  /*2d00*/  @!P0 IMAD R35, R44, 0x80, R47 ;  /* 0x000000802c238824 */ /* 0x000fe200078e022f */
[----:B------:R-:W-:Y:S01]  /*2d10*/  LEA.HI R36, R29, R28, RZ, 0x4 ;  /* 0x0000001c1d247211 */ /* 0x000fe200078f20ff */
[----:B------:R-:W-:Y:S01]  /*2d20*/  @!P1 IMAD R28, R33, c[0x0][0x17c], RZ ;  /* 0x00005f00211c9a24 */ /* 0x000fe200078e02ff */
[----:B------:R-:W-:Y:S01]  /*2d30*/  @!P1 SHF.R.S32.HI R33, RZ, 0x1f, R45 ;  /* 0x0000001fff219819 */ /* 0x000fe2000001142d */
[----:B------:R-:W-:Y:S01]  /*2d40*/  @!P0 IMAD R29, R46, c[0x0][0x17c], RZ ;  /* 0x00005f002e1d8a24 */ /* 0x000fe200078e02ff */
[----:B------:R-:W-:Y:S01]  /*2d50*/  SHF.R.S32.HI R36, RZ, 0x4, R36 ;  /* 0x00000004ff247819 */ /* 0x000fe20000011424 */
[----:B------:R-:W-:Y:S01]  /*2d60*/  @!P2 IMAD R30, R49, c[0x0][0x17c], RZ ;  /* 0x00005f00311eaa24 */ /* 0x000fe200078e02ff */
[----:B------:R-:W-:Y:S01]  /*2d70*/  @!P1 IADD3 R46, P3, R45, R28, RZ ;  /* 0x0000001c2d2e9210 */ /* 0x000fe20007f7e0ff */
[----:B------:R-:W-:Y:S01]  /*2d80*/  IMAD.IADD R53, R32, 0x1, -R31 ;  /* 0x0000000120357824 */ /* 0x000fe200078e0a1f */
[----:B------:R-:W-:Y:S01]  /*2d90*/  @!P0 SHF.R.S32.HI R32, RZ, 0x1f, R48 ;  /* 0x0000001fff208819 */ /* 0x000fe20000011430 */
[----:B------:R-:W-:Y:S01]  /*2da0*/  @!P1 IMAD R31, R42, 0x80, R43 ;  /* 0x000000802a1f9824 */ /* 0x000fe200078e022b */
[----:B------:R-:W-:Y:S01]  /*2db0*/  @!P0 IADD3 R44, P4, R48, R29, RZ ;  /* 0x0000001d302c8210 */ /* 0x000fe20007f9e0ff */
[----:B------:R-:W-:Y:S01]  /*2dc0*/  @!P2 IMAD R37, R50, 0x80, R37 ;  /* 0x000000803225a824 */ /* 0x000fe200078e0225 */
[----:B------:R-:W-:Y:S01]  /*2dd0*/  @!P2 SHF.R.S32.HI R43, RZ, 0x1f, R51 ;  /* 0x0000001fff2ba819 */ /* 0x000fe20000011433 */
[--C-:B------:R-:W-:Y:S01]  /*2de0*/  @!P0 IMAD R35, R35, 0x2, R26.reuse ;  /* 0x0000000223238824 */ /* 0x100fe200078e021a */
[----:B------:R-:W-:Y:S01]  /*2df0*/  @!P2 IADD3 R42, P5, R51, R30, RZ ;  /* 0x0000001e332aa210 */ /* 0x000fe20007fbe0ff */
[----:B------:R-:W-:Y:S01]  /*2e00*/  @!P2 IMAD R37, R37, 0x2, R26 ;  /* 0x000000022525a824 */ /* 0x000fe200078e021a */
[----:B------:R-:W-:-:S02]  /*2e10*/  @!P1 LEA.HI.X.SX32 R47, R28, R33, 0x1, P3 ;  /* 0x000000211c2f9211 */ /* 0x000fc400018f0eff */
[----:B------:R-:W-:Y:S02]  /*2e20*/  @!P0 LEA.HI.X.SX32 R45, R29, R32, 0x1, P4 ;  /* 0x000000201d2d8211 */ /* 0x000fe400020f0eff */
[----:B------:R-:W-:Y:S02]  /*2e30*/  @!P1 LEA R28, P3, R46, c[0x0][0x168], 0x1 ;  /* 0x00005a002e1c9a11 */ /* 0x000fe400078608ff */
[----:B------:R-:W-:Y:S01]  /*2e40*/  @!P2 LEA.HI.X.SX32 R33, R30, R43, 0x1, P5 ;  /* 0x0000002b1e21a211 */ /* 0x000fe200028f0eff */
[----:B------:R-:W-:Y:S01]  /*2e50*/  @!P1 IMAD R43, R31, 0x2, R26 ;  /* 0x000000021f2b9824 */ /* 0x000fe200078e021a */
[----:B------:R-:W-:Y:S02]  /*2e60*/  @!P0 LEA R30, P4, R44, c[0x0][0x168], 0x1 ;  /* 0x00005a002c1e8a11 */ /* 0x000fe400078808ff */
[----:B------:R-:W-:Y:S02]  /*2e70*/  @!P2 LEA R32, P5, R42, c[0x0][0x168], 0x1 ;  /* 0x00005a002a20aa11 */ /* 0x000fe400078a08ff */
[----:B------:R-:W-:-:S02]  /*2e80*/  @!P1 LEA.HI.X R29, R46, c[0x0][0x16c], R47, 0x1, P3 ;  /* 0x00005b002e1d9a11 */ /* 0x000fc400018f0c2f */
[----:B------:R-:W-:Y:S01]  /*2e90*/  @!P0 LEA.HI.X R31, R44, c[0x0][0x16c], R45, 0x1, P4 ;  /* 0x00005b002c1f8a11 */ /* 0x000fe200020f0c2d */
[----:B------:R-:W-:Y:S01]  /*2ea0*/  IMAD R45, R6, 0x80, R53 ;  /* 0x00000080062d7824 */ /* 0x000fe200078e0235 */
[----:B------:R-:W-:Y:S01]  /*2eb0*/  @!P2 LEA.HI.X R33, R42, c[0x0][0x16c], R33, 0x1, P5 ;  /* 0x00005b002a21aa11 */ /* 0x000fe200028f0c21 */
[----:B------:R-:W-:Y:S01]  /*2ec0*/  @!PT LDS RZ, [RZ] ;  /* 0x00000000fffff984 */ /* 0x000fe20000000800 */
[----:B------:R-:W-:Y:S01]  /*2ed0*/  @!PT LDS RZ, [RZ] ;  /* 0x00000000fffff984 */ /* 0x000fe20000000800 */
[----:B------:R-:W-:Y:S01]  /*2ee0*/  @!PT LDS RZ, [RZ] ;  /* 0x00000000fffff984 */ /* 0x000fe20000000800 */
[----:B------:R1:W-:Y:S01]  /*2ef0*/  @!P1 LDGSTS.E.128 [R43+0x6080], [R28.64] ;  /* 0x060800001c2b9fae */ /* 0x0003e2000b921c44 */
[----:B------:R-:W-:Y:S02]  /*2f00*/  IMAD R42, R11, 0x20, R36 ;  /* 0x000000200b2a7824 */ /* 0x000fe400078e0224 */
[----:B------:R-:W-:Y:S01]  /*2f10*/  ISETP.GE.AND P1, PT, R45, c[0x0][0x17c], PT ;  /* 0x00005f002d007a0c */ /* 0x000fe20003f26270 */
[----:B------:R1:W-:Y:S01]  /*2f20*/  @!P0 LDGSTS.E.128 [R35+0x6080], [R30.64] ;  /* 0x060800001e238fae */ /* 0x0003e2000b921c44 */
[----:B------:R-:W-:Y:S02]  /*2f30*/  ISETP.GE.AND P0, PT, R34, 0x180, PT ;  /* 0x000001802200780c */ /* 0x000fe40003f06270 */
[----:B------:R-:W-:Y:S01]  /*2f40*/  ISETP.GE.OR P1, PT, R42, c[0x0][0x180], P1 ;  /* 0x000060002a007a0c */ /* 0x000fe20000f26670 */
[----:B------:R1:W-:Y:S01]  /*2f50*/  @!P2 LDGSTS.E.128 [R37+0x6080], [R32.64] ;  /* 0x060800002025afae */ /* 0x0003e2000b921c44 */
[----:B------:R-:W-:-:S11]  /*2f60*/  IADD3 R34, R34, 0x80, RZ ;  /* 0x0000008022227810 */ /* 0x000fd60007ffe0ff */
[----:B------:R-:W-:Y:S05]  /*2f70*/  @P1 BRA `(.L_x_34) ;  /* 0x0000009000001947 */ /* 0x000fea0003800000 */
[----:B-1----:R-:W-:Y:S01]  /*2f80*/  IMAD R28, R42, c[0x0][0x17c], RZ ;  /* 0x00005f002a1c7a24 */ /* 0x002fe200078e02ff */
[----:B------:R-:W-:Y:S01]  /*2f90*/  SHF.R.S32.HI R29, RZ, 0x1f, R45 ;  /* 0x0000001fff1d7819 */ /* 0x000fe2000001142d */
[----:B------:R-:W-:-:S03]  /*2fa0*/  IMAD R31, R36, 0x80, R53 ;  /* 0x00000080241f7824 */ /* 0x000fc600078e0235 */
[----:B------:R-:W-:Y:S01]  /*2fb0*/  IADD3 R30, P1, R45, R28, RZ ;  /* 0x0000001c2d1e7210 */ /* 0x000fe20007f3e0ff */
[----:B------:R-:W-:-:S03]  /*2fc0*/  IMAD R31, R31, 0x2, R26 ;  /* 0x000000021f1f7824 */ /* 0x000fc600078e021a */
[----:B------:R-:W-:Y:S02]  /*2fd0*/  LEA.HI.X.SX32 R29, R28, R29, 0x1, P1 ;  /* 0x0000001d1c1d7211 */ /* 0x000fe400008f0eff */
[----:B------:R-:W-:-:S04]  /*2fe0*/  LEA R28, P1, R30, c[0x0][0x168], 0x1 ;  /* 0x00005a001e1c7a11 */ /* 0x000fc800078208ff */
[----:B------:R-:W-:-:S05]  /*2ff0*/  LEA.HI.X R29, R30, c[0x0][0x16c], R29, 0x1, P1 ;  /* 0x00005b001e1d7a11 */ /* 0x000fca00008f0c1d */
[----:B------:R1:W-:Y:S04]  /*3000*/  LDGSTS.E.128 [R31+0x6080], [R28.64] ;  /* 0x060800001c1f7fae */ /* 0x0003e8000b921c44 */
.L_x_34:
[----:B-1----:R-:W-:Y:S05]  /*3010*/  BSYNC B1 ;  /* 0x0000000000017941 */ /* 0x002fea0003800000 */
.L_x_33:
[----:B------:R-:W-:Y:S05]  /*3020*/  @!P0 BRA `(.L_x_35) ;  /* 0xfffffa0000008947 */ /* 0x000fea000383ffff */
.L_x_32:
[----:B------:R-:W-:Y:S05]  /*3030*/  BSYNC B0 ;  /* 0x0000000000007941 */ /* 0x000fea0003800000 */
.L_x_31:
[----:B------:R-:W0:Y:S01]  /*3040*/  LDGDEPBAR ;  /* 0x00000000000079af */ /* 0x000e220000000000 */
[----:B------:R-:W-:Y:S01]  /*3050*/  IMAD.SHL.U32 R25, R25, 0x8, RZ ;  /* 0x0000000819197824 */ /* 0x000fe200078e00ff */
[----:B------:R-:W-:-:S04]  /*3060*/  DEPBAR.LE SB0, 0x0 ;  /* 0x000080000000791a */ /* 0x000fc80000000000 */
[----:B------:R-:W-:Y:S01]  /*3070*/  @!PT LDS RZ, [RZ] ;  /* 0x00000000fffff984 */ /* 0x000fe20000000800 */
[----:B------:R-:W-:Y:S01]  /*3080*/  @!PT LDS RZ, [RZ] ;  /* 0x00000000fffff984 */ /* 0x000fe20000000800 */
[----:B------:R-:W-:Y:S01]  /*3090*/  @!PT LDS RZ, [RZ] ;  /* 0x00000000fffff984 */ /* 0x000fe20000000800 */
[----:B------:R-:W-:Y:S01]  /*30a0*/  @!PT LDS RZ, [RZ] ;  /* 0x00000000fffff984 */ /* 0x000fe20000000800 */
[----:B------:R-:W-:Y:S06]  /*30b0*/  MEMBAR.ALL.CTA ;  /* 0x0000000000007992 */ /* 0x000fec0000008000 */
[----:B------:R-:W-:Y:S01]  /*30c0*/  IADD3 R11, R11, 0x1, RZ ;  /* 0x000000010b0b7810 */ /* 0x000fe20007ffe0ff */
[----:B------:R2:W-:Y:S03]  /*30d0*/  ATOMS.ARRIVE.64 RZ, [R25+URZ] ;  /* 0x0000000019ff7f8c */ /* 0x0005e6000c80043f */
[----:B------:R-:W-:-:S13]  /*30e0*/  ISETP.GE.AND P0, PT, R11, R22, PT ;  /* 0x000000160b00720c */ /* 0x000fda0003f06270 */
[----:B--2---:R-:W-:Y:S01]  /*30f0*/  @P0 CALL.REL.NOINC `(.L_x_36) ;  /* 0x0000001000000944 */ /* 0x004fe20003c00000 */
[----:B------:R-:W-:Y:S05]  /*3100*/  BRA `(.L_x_37) ;  /* 0xffffe9c000007947 */ /* 0x000fea000383ffff */
.L_x_36:
[----:B------:R-:W-:Y:S05]  /*3110*/  EXIT ;  /* 0x000000000000794d */ /* 0x000fea0003800000 */
.L_x_38:
[----:B------:R-:W-:-:S00]  /*3120*/  BRA `(.L_x_38) ;  /* 0xfffffff000007947 */ /* 0x000fc0000383ffff */
[----:B------:R-:W-:-:S00]  /*3130*/  NOP ;  /* 0x0000000000007918 */ /* 0x000fc00000000000 */
        /* <DEDUP_REMOVED lines=12> */
.L_x_39:


//--------------------- .nv.shared.gemm_mma_kernel --------------------------
	.section	.nv.shared.gemm_mma_kernel,"aw",@nobits
	.sectionflags	@""
	.align	16
